//
// Generated by NVIDIA NVVM Compiler
//
// Compiler Build ID: CL-36424714
// Cuda compilation tools, release 13.0, V13.0.88
// Based on NVVM 20.0.0
//

.version 9.0
.target sm_100
.address_size 64

	// .globl	_Z10setRhoTo1fPf
.func  (.param .align 16 .b8 func_retval0[16]) __internal_trig_reduction_slowpathd
(
	.param .b64 __internal_trig_reduction_slowpathd_param_0
)
;
.global .align 4 .u32 nx;
.global .align 4 .u32 ny;
.global .align 4 .u32 ly;
.global .align 4 .u32 cx;
.global .align 4 .u32 cy;
.global .align 4 .u32 r;
.global .align 4 .f32 uLB;
.global .align 4 .f32 nulb;
.global .align 4 .f32 omega;
.global .align 4 .f32 Re;
.global .align 4 .b8 col1[12] = {0, 0, 0, 0, 1, 0, 0, 0, 2};
.global .align 4 .b8 col2[12] = {3, 0, 0, 0, 4, 0, 0, 0, 5};
.global .align 4 .b8 col3[12] = {6, 0, 0, 0, 7, 0, 0, 0, 8};
.global .align 4 .b8 d_v[72] = {1, 0, 0, 0, 1, 0, 0, 0, 1, 0, 0, 0, 0, 0, 0, 0, 1, 0, 0, 0, 255, 255, 255, 255, 0, 0, 0, 0, 1, 0, 0, 0, 0, 0, 0, 0, 0, 0, 0, 0, 0, 0, 0, 0, 255, 255, 255, 255, 255, 255, 255, 255, 1, 0, 0, 0, 255, 255, 255, 255, 0, 0, 0, 0, 255, 255, 255, 255, 255, 255, 255, 255};
.global .align 4 .b8 d_t[36] = {57, 142, 227, 60, 57, 142, 227, 61, 57, 142, 227, 60, 57, 142, 227, 61, 57, 142, 227, 62, 57, 142, 227, 61, 57, 142, 227, 60, 57, 142, 227, 61, 57, 142, 227, 60};
.global .align 8 .b8 __cudart_i2opi_d[144] = {8, 93, 141, 31, 177, 95, 251, 107, 234, 146, 82, 138, 247, 57, 7, 61, 123, 241, 229, 235, 199, 186, 39, 117, 45, 234, 95, 158, 102, 63, 70, 79, 183, 9, 203, 39, 207, 126, 54, 109, 31, 109, 10, 90, 139, 17, 47, 239, 15, 152, 5, 222, 255, 151, 248, 31, 59, 40, 249, 189, 139, 95, 132, 156, 244, 57, 83, 131, 57, 214, 145, 57, 65, 126, 95, 180, 38, 112, 156, 233, 132, 68, 187, 46, 245, 53, 130, 232, 62, 167, 41, 177, 28, 235, 29, 254, 28, 146, 209, 9, 234, 46, 73, 6, 224, 210, 77, 66, 58, 110, 36, 183, 97, 197, 187, 222, 171, 99, 81, 254, 65, 144, 67, 60, 153, 149, 98, 219, 192, 221, 52, 245, 209, 87, 39, 252, 41, 21, 68, 78, 110, 131, 249, 162};
.global .align 16 .b8 __cudart_sin_cos_coeffs[128] = {70, 210, 176, 44, 241, 229, 90, 190, 146, 227, 172, 105, 227, 29, 199, 62, 161, 98, 219, 25, 160, 1, 42, 191, 24, 8, 17, 17, 17, 17, 129, 63, 84, 85, 85, 85, 85, 85, 197, 191, 0, 0, 0, 0, 0, 0, 0, 0, 0, 0, 0, 0, 0, 0, 0, 0, 100, 129, 253, 32, 131, 255, 168, 189, 40, 133, 239, 193, 167, 238, 33, 62, 217, 230, 6, 142, 79, 126, 146, 190, 233, 188, 221, 25, 160, 1, 250, 62, 71, 93, 193, 22, 108, 193, 86, 191, 81, 85, 85, 85, 85, 85, 165, 63, 0, 0, 0, 0, 0, 0, 224, 191, 0, 0, 0, 0, 0, 0, 240, 63};

.visible .entry _Z10setRhoTo1fPf(
	.param .u64 .ptr .align 1 _Z10setRhoTo1fPf_param_0
)
{
	.reg .pred 	%p<4>;
	.reg .b32 	%r<15>;
	.reg .b64 	%rd<5>;

	ld.param.u64 	%rd1, [_Z10setRhoTo1fPf_param_0];
	mov.u32 	%r4, %ctaid.x;
	mov.u32 	%r5, %ntid.x;
	mov.u32 	%r6, %tid.x;
	mad.lo.s32 	%r1, %r4, %r5, %r6;
	mov.u32 	%r7, %ctaid.y;
	mov.u32 	%r8, %ntid.y;
	mov.u32 	%r9, %tid.y;
	mad.lo.s32 	%r10, %r7, %r8, %r9;
	ld.global.u32 	%r3, [nx];
	setp.ge.s32 	%p1, %r1, %r3;
	ld.global.u32 	%r11, [ny];
	setp.ge.s32 	%p2, %r10, %r11;
	or.pred  	%p3, %p1, %p2;
	@%p3 bra 	$L__BB0_2;
	cvta.to.global.u64 	%rd2, %rd1;
	mad.lo.s32 	%r13, %r3, %r10, %r1;
	mul.wide.s32 	%rd3, %r13, 4;
	add.s64 	%rd4, %rd2, %rd3;
	mov.b32 	%r14, 1065353216;
	st.global.u32 	[%rd4], %r14;
$L__BB0_2:
	ret;

}
	// .globl	_Z13obstacle_maskPb
.visible .entry _Z13obstacle_maskPb(
	.param .u64 .ptr .align 1 _Z13obstacle_maskPb_param_0
)
{
	.reg .pred 	%p<5>;
	.reg .b16 	%rs<2>;
	.reg .b32 	%r<22>;
	.reg .b64 	%rd<5>;

	ld.param.u64 	%rd1, [_Z13obstacle_maskPb_param_0];
	mov.u32 	%r4, %ctaid.x;
	mov.u32 	%r5, %ntid.x;
	mov.u32 	%r6, %tid.x;
	mad.lo.s32 	%r1, %r4, %r5, %r6;
	mov.u32 	%r7, %ctaid.y;
	mov.u32 	%r8, %ntid.y;
	mov.u32 	%r9, %tid.y;
	mad.lo.s32 	%r10, %r7, %r8, %r9;
	ld.global.u32 	%r3, [nx];
	setp.ge.s32 	%p1, %r1, %r3;
	ld.global.u32 	%r11, [ny];
	setp.ge.s32 	%p2, %r10, %r11;
	or.pred  	%p3, %p1, %p2;
	@%p3 bra 	$L__BB1_2;
	cvta.to.global.u64 	%rd2, %rd1;
	ld.global.u32 	%r13, [cx];
	sub.s32 	%r14, %r1, %r13;
	mul.lo.s32 	%r15, %r14, %r14;
	ld.global.u32 	%r16, [cy];
	sub.s32 	%r17, %r10, %r16;
	mad.lo.s32 	%r18, %r17, %r17, %r15;
	ld.global.u32 	%r19, [r];
	mul.lo.s32 	%r20, %r19, %r19;
	setp.lt.u32 	%p4, %r18, %r20;
	selp.u16 	%rs1, 1, 0, %p4;
	mad.lo.s32 	%r21, %r3, %r10, %r1;
	cvt.s64.s32 	%rd3, %r21;
	add.s64 	%rd4, %rd2, %rd3;
	st.global.u8 	[%rd4], %rs1;
$L__BB1_2:
	ret;

}
	// .globl	_Z11macroscopicPfS_S_
.visible .entry _Z11macroscopicPfS_S_(
	.param .u64 .ptr .align 1 _Z11macroscopicPfS_S__param_0,
	.param .u64 .ptr .align 1 _Z11macroscopicPfS_S__param_1,
	.param .u64 .ptr .align 1 _Z11macroscopicPfS_S__param_2
)
{
	.reg .pred 	%p<4>;
	.reg .b32 	%r<126>;
	.reg .b32 	%f<88>;
	.reg .b64 	%rd<129>;

	ld.param.u64 	%rd1, [_Z11macroscopicPfS_S__param_0];
	ld.param.u64 	%rd2, [_Z11macroscopicPfS_S__param_1];
	ld.param.u64 	%rd3, [_Z11macroscopicPfS_S__param_2];
	mov.u32 	%r4, %ctaid.x;
	mov.u32 	%r5, %ntid.x;
	mov.u32 	%r6, %tid.x;
	mad.lo.s32 	%r1, %r4, %r5, %r6;
	mov.u32 	%r7, %ctaid.y;
	mov.u32 	%r8, %ntid.y;
	mov.u32 	%r9, %tid.y;
	mad.lo.s32 	%r10, %r7, %r8, %r9;
	ld.global.u32 	%r3, [nx];
	setp.ge.s32 	%p1, %r1, %r3;
	ld.global.u32 	%r11, [ny];
	setp.ge.s32 	%p2, %r10, %r11;
	or.pred  	%p3, %p1, %p2;
	@%p3 bra 	$L__BB2_2;
	cvta.to.global.u64 	%rd4, %rd2;
	cvta.to.global.u64 	%rd5, %rd3;
	cvta.to.global.u64 	%rd6, %rd1;
	mad.lo.s32 	%r13, %r3, %r10, %r1;
	mul.wide.s32 	%rd7, %r13, 4;
	add.s64 	%rd8, %rd4, %rd7;
	mov.b32 	%r14, 0;
	st.global.u32 	[%rd8], %r14;
	ld.global.u32 	%r15, [nx];
	mad.lo.s32 	%r16, %r15, %r10, %r1;
	shl.b32 	%r17, %r16, 1;
	mul.wide.s32 	%rd9, %r17, 4;
	add.s64 	%rd10, %rd5, %rd9;
	st.global.u32 	[%rd10], %r14;
	ld.global.u32 	%r18, [nx];
	mad.lo.s32 	%r19, %r18, %r10, %r1;
	shl.b32 	%r20, %r19, 1;
	mul.wide.s32 	%rd11, %r20, 4;
	add.s64 	%rd12, %rd5, %rd11;
	st.global.u32 	[%rd12+4], %r14;
	ld.global.u32 	%r21, [nx];
	mad.lo.s32 	%r22, %r21, %r10, %r1;
	mul.lo.s32 	%r23, %r22, 9;
	mul.wide.s32 	%rd13, %r23, 4;
	add.s64 	%rd14, %rd6, %rd13;
	ld.global.f32 	%f1, [%rd14];
	mul.wide.s32 	%rd15, %r22, 4;
	add.s64 	%rd16, %rd4, %rd15;
	ld.global.f32 	%f2, [%rd16];
	add.f32 	%f3, %f1, %f2;
	st.global.f32 	[%rd16], %f3;
	ld.global.u32 	%r24, [nx];
	mad.lo.s32 	%r25, %r24, %r10, %r1;
	mul.lo.s32 	%r26, %r25, 9;
	mul.wide.s32 	%rd17, %r26, 4;
	add.s64 	%rd18, %rd6, %rd17;
	ld.global.f32 	%f4, [%rd18];
	shl.b32 	%r27, %r25, 1;
	mul.wide.s32 	%rd19, %r27, 4;
	add.s64 	%rd20, %rd5, %rd19;
	ld.global.f32 	%f5, [%rd20];
	add.f32 	%f6, %f4, %f5;
	st.global.f32 	[%rd20], %f6;
	ld.global.u32 	%r28, [nx];
	mad.lo.s32 	%r29, %r28, %r10, %r1;
	mul.lo.s32 	%r30, %r29, 9;
	mul.wide.s32 	%rd21, %r30, 4;
	add.s64 	%rd22, %rd6, %rd21;
	ld.global.f32 	%f7, [%rd22];
	shl.b32 	%r31, %r29, 1;
	mul.wide.s32 	%rd23, %r31, 4;
	add.s64 	%rd24, %rd5, %rd23;
	ld.global.f32 	%f8, [%rd24+4];
	add.f32 	%f9, %f7, %f8;
	st.global.f32 	[%rd24+4], %f9;
	ld.global.u32 	%r32, [nx];
	mad.lo.s32 	%r33, %r32, %r10, %r1;
	mul.lo.s32 	%r34, %r33, 9;
	mul.wide.s32 	%rd25, %r34, 4;
	add.s64 	%rd26, %rd6, %rd25;
	ld.global.f32 	%f10, [%rd26+4];
	mul.wide.s32 	%rd27, %r33, 4;
	add.s64 	%rd28, %rd4, %rd27;
	ld.global.f32 	%f11, [%rd28];
	add.f32 	%f12, %f10, %f11;
	st.global.f32 	[%rd28], %f12;
	ld.global.u32 	%r35, [nx];
	mad.lo.s32 	%r36, %r35, %r10, %r1;
	mul.lo.s32 	%r37, %r36, 9;
	mul.wide.s32 	%rd29, %r37, 4;
	add.s64 	%rd30, %rd6, %rd29;
	ld.global.f32 	%f13, [%rd30+4];
	shl.b32 	%r38, %r36, 1;
	mul.wide.s32 	%rd31, %r38, 4;
	add.s64 	%rd32, %rd5, %rd31;
	ld.global.f32 	%f14, [%rd32];
	add.f32 	%f15, %f13, %f14;
	st.global.f32 	[%rd32], %f15;
	ld.global.u32 	%r39, [nx];
	mad.lo.s32 	%r40, %r39, %r10, %r1;
	mul.lo.s32 	%r41, %r40, 9;
	mul.wide.s32 	%rd33, %r41, 4;
	add.s64 	%rd34, %rd6, %rd33;
	ld.global.f32 	%f16, [%rd34+4];
	shl.b32 	%r42, %r40, 1;
	mul.wide.s32 	%rd35, %r42, 4;
	add.s64 	%rd36, %rd5, %rd35;
	ld.global.f32 	%f17, [%rd36+4];
	fma.rn.f32 	%f18, %f16, 0f00000000, %f17;
	st.global.f32 	[%rd36+4], %f18;
	ld.global.u32 	%r43, [nx];
	mad.lo.s32 	%r44, %r43, %r10, %r1;
	mul.lo.s32 	%r45, %r44, 9;
	mul.wide.s32 	%rd37, %r45, 4;
	add.s64 	%rd38, %rd6, %rd37;
	ld.global.f32 	%f19, [%rd38+8];
	mul.wide.s32 	%rd39, %r44, 4;
	add.s64 	%rd40, %rd4, %rd39;
	ld.global.f32 	%f20, [%rd40];
	add.f32 	%f21, %f19, %f20;
	st.global.f32 	[%rd40], %f21;
	ld.global.u32 	%r46, [nx];
	mad.lo.s32 	%r47, %r46, %r10, %r1;
	mul.lo.s32 	%r48, %r47, 9;
	mul.wide.s32 	%rd41, %r48, 4;
	add.s64 	%rd42, %rd6, %rd41;
	ld.global.f32 	%f22, [%rd42+8];
	shl.b32 	%r49, %r47, 1;
	mul.wide.s32 	%rd43, %r49, 4;
	add.s64 	%rd44, %rd5, %rd43;
	ld.global.f32 	%f23, [%rd44];
	add.f32 	%f24, %f22, %f23;
	st.global.f32 	[%rd44], %f24;
	ld.global.u32 	%r50, [nx];
	mad.lo.s32 	%r51, %r50, %r10, %r1;
	mul.lo.s32 	%r52, %r51, 9;
	mul.wide.s32 	%rd45, %r52, 4;
	add.s64 	%rd46, %rd6, %rd45;
	ld.global.f32 	%f25, [%rd46+8];
	shl.b32 	%r53, %r51, 1;
	mul.wide.s32 	%rd47, %r53, 4;
	add.s64 	%rd48, %rd5, %rd47;
	ld.global.f32 	%f26, [%rd48+4];
	sub.f32 	%f27, %f26, %f25;
	st.global.f32 	[%rd48+4], %f27;
	ld.global.u32 	%r54, [nx];
	mad.lo.s32 	%r55, %r54, %r10, %r1;
	mul.lo.s32 	%r56, %r55, 9;
	mul.wide.s32 	%rd49, %r56, 4;
	add.s64 	%rd50, %rd6, %rd49;
	ld.global.f32 	%f28, [%rd50+12];
	mul.wide.s32 	%rd51, %r55, 4;
	add.s64 	%rd52, %rd4, %rd51;
	ld.global.f32 	%f29, [%rd52];
	add.f32 	%f30, %f28, %f29;
	st.global.f32 	[%rd52], %f30;
	ld.global.u32 	%r57, [nx];
	mad.lo.s32 	%r58, %r57, %r10, %r1;
	mul.lo.s32 	%r59, %r58, 9;
	mul.wide.s32 	%rd53, %r59, 4;
	add.s64 	%rd54, %rd6, %rd53;
	ld.global.f32 	%f31, [%rd54+12];
	shl.b32 	%r60, %r58, 1;
	mul.wide.s32 	%rd55, %r60, 4;
	add.s64 	%rd56, %rd5, %rd55;
	ld.global.f32 	%f32, [%rd56];
	fma.rn.f32 	%f33, %f31, 0f00000000, %f32;
	st.global.f32 	[%rd56], %f33;
	ld.global.u32 	%r61, [nx];
	mad.lo.s32 	%r62, %r61, %r10, %r1;
	mul.lo.s32 	%r63, %r62, 9;
	mul.wide.s32 	%rd57, %r63, 4;
	add.s64 	%rd58, %rd6, %rd57;
	ld.global.f32 	%f34, [%rd58+12];
	shl.b32 	%r64, %r62, 1;
	mul.wide.s32 	%rd59, %r64, 4;
	add.s64 	%rd60, %rd5, %rd59;
	ld.global.f32 	%f35, [%rd60+4];
	add.f32 	%f36, %f34, %f35;
	st.global.f32 	[%rd60+4], %f36;
	ld.global.u32 	%r65, [nx];
	mad.lo.s32 	%r66, %r65, %r10, %r1;
	mul.lo.s32 	%r67, %r66, 9;
	mul.wide.s32 	%rd61, %r67, 4;
	add.s64 	%rd62, %rd6, %rd61;
	ld.global.f32 	%f37, [%rd62+16];
	mul.wide.s32 	%rd63, %r66, 4;
	add.s64 	%rd64, %rd4, %rd63;
	ld.global.f32 	%f38, [%rd64];
	add.f32 	%f39, %f37, %f38;
	st.global.f32 	[%rd64], %f39;
	ld.global.u32 	%r68, [nx];
	mad.lo.s32 	%r69, %r68, %r10, %r1;
	mul.lo.s32 	%r70, %r69, 9;
	mul.wide.s32 	%rd65, %r70, 4;
	add.s64 	%rd66, %rd6, %rd65;
	ld.global.f32 	%f40, [%rd66+16];
	shl.b32 	%r71, %r69, 1;
	mul.wide.s32 	%rd67, %r71, 4;
	add.s64 	%rd68, %rd5, %rd67;
	ld.global.f32 	%f41, [%rd68];
	fma.rn.f32 	%f42, %f40, 0f00000000, %f41;
	st.global.f32 	[%rd68], %f42;
	ld.global.u32 	%r72, [nx];
	mad.lo.s32 	%r73, %r72, %r10, %r1;
	mul.lo.s32 	%r74, %r73, 9;
	mul.wide.s32 	%rd69, %r74, 4;
	add.s64 	%rd70, %rd6, %rd69;
	ld.global.f32 	%f43, [%rd70+16];
	shl.b32 	%r75, %r73, 1;
	mul.wide.s32 	%rd71, %r75, 4;
	add.s64 	%rd72, %rd5, %rd71;
	ld.global.f32 	%f44, [%rd72+4];
	fma.rn.f32 	%f45, %f43, 0f00000000, %f44;
	st.global.f32 	[%rd72+4], %f45;
	ld.global.u32 	%r76, [nx];
	mad.lo.s32 	%r77, %r76, %r10, %r1;
	mul.lo.s32 	%r78, %r77, 9;
	mul.wide.s32 	%rd73, %r78, 4;
	add.s64 	%rd74, %rd6, %rd73;
	ld.global.f32 	%f46, [%rd74+20];
	mul.wide.s32 	%rd75, %r77, 4;
	add.s64 	%rd76, %rd4, %rd75;
	ld.global.f32 	%f47, [%rd76];
	add.f32 	%f48, %f46, %f47;
	st.global.f32 	[%rd76], %f48;
	ld.global.u32 	%r79, [nx];
	mad.lo.s32 	%r80, %r79, %r10, %r1;
	mul.lo.s32 	%r81, %r80, 9;
	mul.wide.s32 	%rd77, %r81, 4;
	add.s64 	%rd78, %rd6, %rd77;
	ld.global.f32 	%f49, [%rd78+20];
	shl.b32 	%r82, %r80, 1;
	mul.wide.s32 	%rd79, %r82, 4;
	add.s64 	%rd80, %rd5, %rd79;
	ld.global.f32 	%f50, [%rd80];
	fma.rn.f32 	%f51, %f49, 0f00000000, %f50;
	st.global.f32 	[%rd80], %f51;
	ld.global.u32 	%r83, [nx];
	mad.lo.s32 	%r84, %r83, %r10, %r1;
	mul.lo.s32 	%r85, %r84, 9;
	mul.wide.s32 	%rd81, %r85, 4;
	add.s64 	%rd82, %rd6, %rd81;
	ld.global.f32 	%f52, [%rd82+20];
	shl.b32 	%r86, %r84, 1;
	mul.wide.s32 	%rd83, %r86, 4;
	add.s64 	%rd84, %rd5, %rd83;
	ld.global.f32 	%f53, [%rd84+4];
	sub.f32 	%f54, %f53, %f52;
	st.global.f32 	[%rd84+4], %f54;
	ld.global.u32 	%r87, [nx];
	mad.lo.s32 	%r88, %r87, %r10, %r1;
	mul.lo.s32 	%r89, %r88, 9;
	mul.wide.s32 	%rd85, %r89, 4;
	add.s64 	%rd86, %rd6, %rd85;
	ld.global.f32 	%f55, [%rd86+24];
	mul.wide.s32 	%rd87, %r88, 4;
	add.s64 	%rd88, %rd4, %rd87;
	ld.global.f32 	%f56, [%rd88];
	add.f32 	%f57, %f55, %f56;
	st.global.f32 	[%rd88], %f57;
	ld.global.u32 	%r90, [nx];
	mad.lo.s32 	%r91, %r90, %r10, %r1;
	mul.lo.s32 	%r92, %r91, 9;
	mul.wide.s32 	%rd89, %r92, 4;
	add.s64 	%rd90, %rd6, %rd89;
	ld.global.f32 	%f58, [%rd90+24];
	shl.b32 	%r93, %r91, 1;
	mul.wide.s32 	%rd91, %r93, 4;
	add.s64 	%rd92, %rd5, %rd91;
	ld.global.f32 	%f59, [%rd92];
	sub.f32 	%f60, %f59, %f58;
	st.global.f32 	[%rd92], %f60;
	ld.global.u32 	%r94, [nx];
	mad.lo.s32 	%r95, %r94, %r10, %r1;
	mul.lo.s32 	%r96, %r95, 9;
	mul.wide.s32 	%rd93, %r96, 4;
	add.s64 	%rd94, %rd6, %rd93;
	ld.global.f32 	%f61, [%rd94+24];
	shl.b32 	%r97, %r95, 1;
	mul.wide.s32 	%rd95, %r97, 4;
	add.s64 	%rd96, %rd5, %rd95;
	ld.global.f32 	%f62, [%rd96+4];
	add.f32 	%f63, %f61, %f62;
	st.global.f32 	[%rd96+4], %f63;
	ld.global.u32 	%r98, [nx];
	mad.lo.s32 	%r99, %r98, %r10, %r1;
	mul.lo.s32 	%r100, %r99, 9;
	mul.wide.s32 	%rd97, %r100, 4;
	add.s64 	%rd98, %rd6, %rd97;
	ld.global.f32 	%f64, [%rd98+28];
	mul.wide.s32 	%rd99, %r99, 4;
	add.s64 	%rd100, %rd4, %rd99;
	ld.global.f32 	%f65, [%rd100];
	add.f32 	%f66, %f64, %f65;
	st.global.f32 	[%rd100], %f66;
	ld.global.u32 	%r101, [nx];
	mad.lo.s32 	%r102, %r101, %r10, %r1;
	mul.lo.s32 	%r103, %r102, 9;
	mul.wide.s32 	%rd101, %r103, 4;
	add.s64 	%rd102, %rd6, %rd101;
	ld.global.f32 	%f67, [%rd102+28];
	shl.b32 	%r104, %r102, 1;
	mul.wide.s32 	%rd103, %r104, 4;
	add.s64 	%rd104, %rd5, %rd103;
	ld.global.f32 	%f68, [%rd104];
	sub.f32 	%f69, %f68, %f67;
	st.global.f32 	[%rd104], %f69;
	ld.global.u32 	%r105, [nx];
	mad.lo.s32 	%r106, %r105, %r10, %r1;
	mul.lo.s32 	%r107, %r106, 9;
	mul.wide.s32 	%rd105, %r107, 4;
	add.s64 	%rd106, %rd6, %rd105;
	ld.global.f32 	%f70, [%rd106+28];
	shl.b32 	%r108, %r106, 1;
	mul.wide.s32 	%rd107, %r108, 4;
	add.s64 	%rd108, %rd5, %rd107;
	ld.global.f32 	%f71, [%rd108+4];
	fma.rn.f32 	%f72, %f70, 0f00000000, %f71;
	st.global.f32 	[%rd108+4], %f72;
	ld.global.u32 	%r109, [nx];
	mad.lo.s32 	%r110, %r109, %r10, %r1;
	mul.lo.s32 	%r111, %r110, 9;
	mul.wide.s32 	%rd109, %r111, 4;
	add.s64 	%rd110, %rd6, %rd109;
	ld.global.f32 	%f73, [%rd110+32];
	mul.wide.s32 	%rd111, %r110, 4;
	add.s64 	%rd112, %rd4, %rd111;
	ld.global.f32 	%f74, [%rd112];
	add.f32 	%f75, %f73, %f74;
	st.global.f32 	[%rd112], %f75;
	ld.global.u32 	%r112, [nx];
	mad.lo.s32 	%r113, %r112, %r10, %r1;
	mul.lo.s32 	%r114, %r113, 9;
	mul.wide.s32 	%rd113, %r114, 4;
	add.s64 	%rd114, %rd6, %rd113;
	ld.global.f32 	%f76, [%rd114+32];
	shl.b32 	%r115, %r113, 1;
	mul.wide.s32 	%rd115, %r115, 4;
	add.s64 	%rd116, %rd5, %rd115;
	ld.global.f32 	%f77, [%rd116];
	sub.f32 	%f78, %f77, %f76;
	st.global.f32 	[%rd116], %f78;
	ld.global.u32 	%r116, [nx];
	mad.lo.s32 	%r117, %r116, %r10, %r1;
	mul.lo.s32 	%r118, %r117, 9;
	mul.wide.s32 	%rd117, %r118, 4;
	add.s64 	%rd118, %rd6, %rd117;
	ld.global.f32 	%f79, [%rd118+32];
	shl.b32 	%r119, %r117, 1;
	mul.wide.s32 	%rd119, %r119, 4;
	add.s64 	%rd120, %rd5, %rd119;
	ld.global.f32 	%f80, [%rd120+4];
	sub.f32 	%f81, %f80, %f79;
	st.global.f32 	[%rd120+4], %f81;
	ld.global.u32 	%r120, [nx];
	mad.lo.s32 	%r121, %r120, %r10, %r1;
	shl.b32 	%r122, %r121, 1;
	mul.wide.s32 	%rd121, %r122, 4;
	add.s64 	%rd122, %rd5, %rd121;
	ld.global.f32 	%f82, [%rd122];
	mul.wide.s32 	%rd123, %r121, 4;
	add.s64 	%rd124, %rd4, %rd123;
	ld.global.f32 	%f83, [%rd124];
	div.rn.f32 	%f84, %f82, %f83;
	st.global.f32 	[%rd122], %f84;
	ld.global.u32 	%r123, [nx];
	mad.lo.s32 	%r124, %r123, %r10, %r1;
	shl.b32 	%r125, %r124, 1;
	mul.wide.s32 	%rd125, %r125, 4;
	add.s64 	%rd126, %rd5, %rd125;
	ld.global.f32 	%f85, [%rd126+4];
	mul.wide.s32 	%rd127, %r124, 4;
	add.s64 	%rd128, %rd4, %rd127;
	ld.global.f32 	%f86, [%rd128];
	div.rn.f32 	%f87, %f85, %f86;
	st.global.f32 	[%rd126+4], %f87;
$L__BB2_2:
	ret;

}
	// .globl	_Z11equilibriumPfS_S_
.visible .entry _Z11equilibriumPfS_S_(
	.param .u64 .ptr .align 1 _Z11equilibriumPfS_S__param_0,
	.param .u64 .ptr .align 1 _Z11equilibriumPfS_S__param_1,
	.param .u64 .ptr .align 1 _Z11equilibriumPfS_S__param_2
)
{
	.reg .pred 	%p<4>;
	.reg .b32 	%r<40>;
	.reg .b32 	%f<49>;
	.reg .b64 	%rd<29>;
	.reg .b64 	%fd<59>;

	ld.param.u64 	%rd1, [_Z11equilibriumPfS_S__param_0];
	ld.param.u64 	%rd2, [_Z11equilibriumPfS_S__param_1];
	ld.param.u64 	%rd3, [_Z11equilibriumPfS_S__param_2];
	mov.u32 	%r4, %ctaid.x;
	mov.u32 	%r5, %ntid.x;
	mov.u32 	%r6, %tid.x;
	mad.lo.s32 	%r1, %r4, %r5, %r6;
	mov.u32 	%r7, %ctaid.y;
	mov.u32 	%r8, %ntid.y;
	mov.u32 	%r9, %tid.y;
	mad.lo.s32 	%r10, %r7, %r8, %r9;
	ld.global.u32 	%r3, [nx];
	setp.ge.s32 	%p1, %r1, %r3;
	ld.global.u32 	%r11, [ny];
	setp.ge.s32 	%p2, %r10, %r11;
	or.pred  	%p3, %p1, %p2;
	@%p3 bra 	$L__BB3_2;
	cvta.to.global.u64 	%rd4, %rd3;
	cvta.to.global.u64 	%rd5, %rd1;
	cvta.to.global.u64 	%rd6, %rd2;
	mad.lo.s32 	%r13, %r3, %r10, %r1;
	mul.wide.s32 	%rd7, %r13, 4;
	add.s64 	%rd8, %rd5, %rd7;
	shl.b32 	%r14, %r13, 1;
	mul.wide.s32 	%rd9, %r14, 4;
	add.s64 	%rd10, %rd6, %rd9;
	ld.global.f32 	%f1, [%rd10];
	ld.global.f32 	%f2, [%rd10+4];
	mul.f32 	%f3, %f2, %f2;
	fma.rn.f32 	%f4, %f1, %f1, %f3;
	mul.f32 	%f5, %f4, 0f3FC00000;
	cvt.f64.f32 	%fd1, %f5;
	ld.global.f32 	%f6, [%rd8];
	add.f32 	%f7, %f1, %f2;
	mul.f32 	%f8, %f7, 0f40400000;
	mul.f32 	%f9, %f6, 0f3CE38E39;
	cvt.f64.f32 	%fd2, %f9;
	add.f32 	%f10, %f8, 0f3F800000;
	cvt.f64.f32 	%fd3, %f10;
	cvt.f64.f32 	%fd4, %f8;
	mul.f64 	%fd5, %fd4, 0d3FE0000000000000;
	fma.rn.f64 	%fd6, %fd5, %fd4, %fd3;
	sub.f64 	%fd7, %fd6, %fd1;
	mul.f64 	%fd8, %fd7, %fd2;
	cvt.rn.f32.f64 	%f11, %fd8;
	mul.lo.s32 	%r15, %r13, 9;
	mul.wide.s32 	%rd11, %r15, 4;
	add.s64 	%rd12, %rd4, %rd11;
	st.global.f32 	[%rd12], %f11;
	mul.f32 	%f12, %f2, 0f00000000;
	add.f32 	%f13, %f1, %f12;
	mul.f32 	%f14, %f13, 0f40400000;
	mul.f32 	%f15, %f6, 0f3DE38E39;
	cvt.f64.f32 	%fd9, %f15;
	add.f32 	%f16, %f14, 0f3F800000;
	cvt.f64.f32 	%fd10, %f16;
	cvt.f64.f32 	%fd11, %f14;
	mul.f64 	%fd12, %fd11, 0d3FE0000000000000;
	fma.rn.f64 	%fd13, %fd12, %fd11, %fd10;
	sub.f64 	%fd14, %fd13, %fd1;
	mul.f64 	%fd15, %fd14, %fd9;
	cvt.rn.f32.f64 	%f17, %fd15;
	ld.global.u32 	%r16, [nx];
	mad.lo.s32 	%r17, %r16, %r10, %r1;
	mul.lo.s32 	%r18, %r17, 9;
	mul.wide.s32 	%rd13, %r18, 4;
	add.s64 	%rd14, %rd4, %rd13;
	st.global.f32 	[%rd14+4], %f17;
	sub.f32 	%f18, %f1, %f2;
	mul.f32 	%f19, %f18, 0f40400000;
	add.f32 	%f20, %f19, 0f3F800000;
	cvt.f64.f32 	%fd16, %f20;
	cvt.f64.f32 	%fd17, %f19;
	mul.f64 	%fd18, %fd17, 0d3FE0000000000000;
	fma.rn.f64 	%fd19, %fd18, %fd17, %fd16;
	sub.f64 	%fd20, %fd19, %fd1;
	mul.f64 	%fd21, %fd20, %fd2;
	cvt.rn.f32.f64 	%f21, %fd21;
	ld.global.u32 	%r19, [nx];
	mad.lo.s32 	%r20, %r19, %r10, %r1;
	mul.lo.s32 	%r21, %r20, 9;
	mul.wide.s32 	%rd15, %r21, 4;
	add.s64 	%rd16, %rd4, %rd15;
	st.global.f32 	[%rd16+8], %f21;
	mul.f32 	%f22, %f1, 0f00000000;
	add.f32 	%f23, %f22, %f2;
	mul.f32 	%f24, %f23, 0f40400000;
	add.f32 	%f25, %f24, 0f3F800000;
	cvt.f64.f32 	%fd22, %f25;
	cvt.f64.f32 	%fd23, %f24;
	mul.f64 	%fd24, %fd23, 0d3FE0000000000000;
	fma.rn.f64 	%fd25, %fd24, %fd23, %fd22;
	sub.f64 	%fd26, %fd25, %fd1;
	mul.f64 	%fd27, %fd26, %fd9;
	cvt.rn.f32.f64 	%f26, %fd27;
	ld.global.u32 	%r22, [nx];
	mad.lo.s32 	%r23, %r22, %r10, %r1;
	mul.lo.s32 	%r24, %r23, 9;
	mul.wide.s32 	%rd17, %r24, 4;
	add.s64 	%rd18, %rd4, %rd17;
	st.global.f32 	[%rd18+12], %f26;
	add.f32 	%f27, %f22, %f12;
	mul.f32 	%f28, %f27, 0f40400000;
	mul.f32 	%f29, %f6, 0f3EE38E39;
	cvt.f64.f32 	%fd28, %f29;
	add.f32 	%f30, %f28, 0f3F800000;
	cvt.f64.f32 	%fd29, %f30;
	cvt.f64.f32 	%fd30, %f28;
	mul.f64 	%fd31, %fd30, 0d3FE0000000000000;
	fma.rn.f64 	%fd32, %fd31, %fd30, %fd29;
	sub.f64 	%fd33, %fd32, %fd1;
	mul.f64 	%fd34, %fd33, %fd28;
	cvt.rn.f32.f64 	%f31, %fd34;
	ld.global.u32 	%r25, [nx];
	mad.lo.s32 	%r26, %r25, %r10, %r1;
	mul.lo.s32 	%r27, %r26, 9;
	mul.wide.s32 	%rd19, %r27, 4;
	add.s64 	%rd20, %rd4, %rd19;
	st.global.f32 	[%rd20+16], %f31;
	sub.f32 	%f32, %f22, %f2;
	mul.f32 	%f33, %f32, 0f40400000;
	add.f32 	%f34, %f33, 0f3F800000;
	cvt.f64.f32 	%fd35, %f34;
	cvt.f64.f32 	%fd36, %f33;
	mul.f64 	%fd37, %fd36, 0d3FE0000000000000;
	fma.rn.f64 	%fd38, %fd37, %fd36, %fd35;
	sub.f64 	%fd39, %fd38, %fd1;
	mul.f64 	%fd40, %fd39, %fd9;
	cvt.rn.f32.f64 	%f35, %fd40;
	ld.global.u32 	%r28, [nx];
	mad.lo.s32 	%r29, %r28, %r10, %r1;
	mul.lo.s32 	%r30, %r29, 9;
	mul.wide.s32 	%rd21, %r30, 4;
	add.s64 	%rd22, %rd4, %rd21;
	st.global.f32 	[%rd22+20], %f35;
	sub.f32 	%f36, %f2, %f1;
	mul.f32 	%f37, %f36, 0f40400000;
	add.f32 	%f38, %f37, 0f3F800000;
	cvt.f64.f32 	%fd41, %f38;
	cvt.f64.f32 	%fd42, %f37;
	mul.f64 	%fd43, %fd42, 0d3FE0000000000000;
	fma.rn.f64 	%fd44, %fd43, %fd42, %fd41;
	sub.f64 	%fd45, %fd44, %fd1;
	mul.f64 	%fd46, %fd45, %fd2;
	cvt.rn.f32.f64 	%f39, %fd46;
	ld.global.u32 	%r31, [nx];
	mad.lo.s32 	%r32, %r31, %r10, %r1;
	mul.lo.s32 	%r33, %r32, 9;
	mul.wide.s32 	%rd23, %r33, 4;
	add.s64 	%rd24, %rd4, %rd23;
	st.global.f32 	[%rd24+24], %f39;
	sub.f32 	%f40, %f12, %f1;
	mul.f32 	%f41, %f40, 0f40400000;
	add.f32 	%f42, %f41, 0f3F800000;
	cvt.f64.f32 	%fd47, %f42;
	cvt.f64.f32 	%fd48, %f41;
	mul.f64 	%fd49, %fd48, 0d3FE0000000000000;
	fma.rn.f64 	%fd50, %fd49, %fd48, %fd47;
	sub.f64 	%fd51, %fd50, %fd1;
	mul.f64 	%fd52, %fd51, %fd9;
	cvt.rn.f32.f64 	%f43, %fd52;
	ld.global.u32 	%r34, [nx];
	mad.lo.s32 	%r35, %r34, %r10, %r1;
	mul.lo.s32 	%r36, %r35, 9;
	mul.wide.s32 	%rd25, %r36, 4;
	add.s64 	%rd26, %rd4, %rd25;
	st.global.f32 	[%rd26+28], %f43;
	neg.f32 	%f44, %f2;
	sub.f32 	%f45, %f44, %f1;
	mul.f32 	%f46, %f45, 0f40400000;
	add.f32 	%f47, %f46, 0f3F800000;
	cvt.f64.f32 	%fd53, %f47;
	cvt.f64.f32 	%fd54, %f46;
	mul.f64 	%fd55, %fd54, 0d3FE0000000000000;
	fma.rn.f64 	%fd56, %fd55, %fd54, %fd53;
	sub.f64 	%fd57, %fd56, %fd1;
	mul.f64 	%fd58, %fd57, %fd2;
	cvt.rn.f32.f64 	%f48, %fd58;
	ld.global.u32 	%r37, [nx];
	mad.lo.s32 	%r38, %r37, %r10, %r1;
	mul.lo.s32 	%r39, %r38, 9;
	mul.wide.s32 	%rd27, %r39, 4;
	add.s64 	%rd28, %rd4, %rd27;
	st.global.f32 	[%rd28+32], %f48;
$L__BB3_2:
	ret;

}
	// .globl	_Z18right_wall_outflowPf
.visible .entry _Z18right_wall_outflowPf(
	.param .u64 .ptr .align 1 _Z18right_wall_outflowPf_param_0
)
{
	.reg .pred 	%p<2>;
	.reg .b32 	%r<12>;
	.reg .b32 	%f<2>;
	.reg .b64 	%rd<8>;

	ld.param.u64 	%rd1, [_Z18right_wall_outflowPf_param_0];
	mov.u32 	%r2, %ctaid.y;
	mov.u32 	%r3, %ntid.y;
	mov.u32 	%r4, %tid.y;
	mad.lo.s32 	%r1, %r2, %r3, %r4;
	ld.global.u32 	%r5, [ny];
	setp.ge.s32 	%p1, %r1, %r5;
	@%p1 bra 	$L__BB4_2;
	cvta.to.global.u64 	%rd2, %rd1;
	ld.global.u32 	%r6, [nx];
	mad.lo.s32 	%r7, %r6, %r1, %r6;
	mov.u32 	%r8, %tid.z;
	mul.wide.u32 	%rd3, %r8, 4;
	mov.u64 	%rd4, col3;
	add.s64 	%rd5, %rd4, %rd3;
	ld.global.nc.u32 	%r9, [%rd5];
	mad.lo.s32 	%r10, %r7, 9, %r9;
	add.s32 	%r11, %r10, -18;
	mul.wide.s32 	%rd6, %r11, 4;
	add.s64 	%rd7, %rd2, %rd6;
	ld.global.f32 	%f1, [%rd7];
	st.global.f32 	[%rd7+36], %f1;
$L__BB4_2:
	ret;

}
	// .globl	_Z7set_nxyiif
.visible .entry _Z7set_nxyiif(
	.param .u32 _Z7set_nxyiif_param_0,
	.param .u32 _Z7set_nxyiif_param_1,
	.param .f32 _Z7set_nxyiif_param_2
)
{
	.reg .b32 	%r<16>;
	.reg .b32 	%f<6>;
	.reg .b64 	%fd<4>;

	ld.param.u32 	%r1, [_Z7set_nxyiif_param_0];
	ld.param.u32 	%r2, [_Z7set_nxyiif_param_1];
	ld.param.f32 	%f1, [_Z7set_nxyiif_param_2];
	st.global.f32 	[Re], %f1;
	st.global.u32 	[nx], %r1;
	st.global.u32 	[ny], %r2;
	add.s32 	%r3, %r2, -1;
	st.global.u32 	[ly], %r3;
	shr.s32 	%r4, %r1, 31;
	shr.u32 	%r5, %r4, 30;
	add.s32 	%r6, %r1, %r5;
	shr.s32 	%r7, %r6, 2;
	st.global.u32 	[cx], %r7;
	shr.u32 	%r8, %r2, 31;
	add.s32 	%r9, %r2, %r8;
	shr.s32 	%r10, %r9, 1;
	st.global.u32 	[cy], %r10;
	mul.hi.s32 	%r11, %r2, 954437177;
	shr.u32 	%r12, %r11, 31;
	shr.s32 	%r13, %r11, 1;
	add.s32 	%r14, %r13, %r12;
	st.global.u32 	[r], %r14;
	mov.b32 	%r15, 1025758986;
	st.global.u32 	[uLB], %r15;
	cvt.rn.f32.s32 	%f2, %r14;
	mul.f32 	%f3, %f2, 0f3D23D70A;
	div.rn.f32 	%f4, %f3, %f1;
	st.global.f32 	[nulb], %f4;
	cvt.f64.f32 	%fd1, %f4;
	fma.rn.f64 	%fd2, %fd1, 0d4008000000000000, 0d3FE0000000000000;
	rcp.rn.f64 	%fd3, %fd2;
	cvt.rn.f32.f64 	%f5, %fd3;
	st.global.f32 	[omega], %f5;
	ret;

}
	// .globl	_Z6inivelPf
.visible .entry _Z6inivelPf(
	.param .u64 .ptr .align 1 _Z6inivelPf_param_0
)
{
	.reg .pred 	%p<8>;
	.reg .b32 	%r<28>;
	.reg .b32 	%f<5>;
	.reg .b64 	%rd<9>;
	.reg .b64 	%fd<41>;

	ld.param.u64 	%rd1, [_Z6inivelPf_param_0];
	mov.u32 	%r7, %ctaid.x;
	mov.u32 	%r8, %ntid.x;
	mov.u32 	%r9, %tid.x;
	mad.lo.s32 	%r1, %r7, %r8, %r9;
	mov.u32 	%r10, %ctaid.y;
	mov.u32 	%r11, %ntid.y;
	mov.u32 	%r12, %tid.y;
	mad.lo.s32 	%r13, %r10, %r11, %r12;
	ld.global.u32 	%r3, [nx];
	setp.ge.s32 	%p1, %r1, %r3;
	ld.global.u32 	%r14, [ny];
	setp.ge.s32 	%p2, %r13, %r14;
	or.pred  	%p3, %p1, %p2;
	@%p3 bra 	$L__BB6_6;
	ld.global.f32 	%f1, [uLB];
	cvt.rn.f64.u32 	%fd7, %r13;
	ld.global.u32 	%r16, [ly];
	cvt.rn.f64.s32 	%fd8, %r16;
	div.rn.f64 	%fd9, %fd7, %fd8;
	add.f64 	%fd10, %fd9, %fd9;
	mul.f64 	%fd1, %fd10, 0d400921FB60000000;
	abs.f64 	%fd2, %fd1;
	setp.neu.f64 	%p4, %fd2, 0d7FF0000000000000;
	@%p4 bra 	$L__BB6_3;
	mov.f64 	%fd16, 0d0000000000000000;
	mul.rn.f64 	%fd40, %fd1, %fd16;
	mov.b32 	%r27, 0;
	bra.uni 	$L__BB6_5;
$L__BB6_3:
	mul.f64 	%fd11, %fd1, 0d3FE45F306DC9C883;
	cvt.rni.s32.f64 	%r27, %fd11;
	cvt.rn.f64.s32 	%fd12, %r27;
	fma.rn.f64 	%fd13, %fd12, 0dBFF921FB54442D18, %fd1;
	fma.rn.f64 	%fd14, %fd12, 0dBC91A62633145C00, %fd13;
	fma.rn.f64 	%fd40, %fd12, 0dB97B839A252049C0, %fd14;
	setp.ltu.f64 	%p5, %fd2, 0d41E0000000000000;
	@%p5 bra 	$L__BB6_5;
	{ // callseq 0, 0
	.param .b64 param0;
	st.param.f64 	[param0], %fd1;
	.param .align 16 .b8 retval0[16];
	call.uni (retval0), 
	__internal_trig_reduction_slowpathd, 
	(
	param0
	);
	ld.param.f64 	%fd40, [retval0];
	ld.param.b32 	%r27, [retval0+8];
	} // callseq 0
$L__BB6_5:
	mov.u32 	%r19, %tid.z;
	shl.b32 	%r20, %r27, 6;
	cvt.u64.u32 	%rd2, %r20;
	and.b64  	%rd3, %rd2, 64;
	mov.u64 	%rd4, __cudart_sin_cos_coeffs;
	add.s64 	%rd5, %rd4, %rd3;
	mul.rn.f64 	%fd17, %fd40, %fd40;
	and.b32  	%r21, %r27, 1;
	setp.eq.b32 	%p6, %r21, 1;
	selp.f64 	%fd18, 0dBDA8FF8320FD8164, 0d3DE5DB65F9785EBA, %p6;
	ld.global.nc.v2.f64 	{%fd19, %fd20}, [%rd5];
	fma.rn.f64 	%fd21, %fd18, %fd17, %fd19;
	fma.rn.f64 	%fd22, %fd21, %fd17, %fd20;
	ld.global.nc.v2.f64 	{%fd23, %fd24}, [%rd5+16];
	fma.rn.f64 	%fd25, %fd22, %fd17, %fd23;
	fma.rn.f64 	%fd26, %fd25, %fd17, %fd24;
	ld.global.nc.v2.f64 	{%fd27, %fd28}, [%rd5+32];
	fma.rn.f64 	%fd29, %fd26, %fd17, %fd27;
	fma.rn.f64 	%fd30, %fd29, %fd17, %fd28;
	fma.rn.f64 	%fd31, %fd30, %fd40, %fd40;
	fma.rn.f64 	%fd32, %fd30, %fd17, 0d3FF0000000000000;
	selp.f64 	%fd33, %fd32, %fd31, %p6;
	and.b32  	%r22, %r27, 2;
	setp.eq.s32 	%p7, %r22, 0;
	mov.f64 	%fd34, 0d0000000000000000;
	sub.f64 	%fd35, %fd34, %fd33;
	selp.f64 	%fd36, %fd33, %fd35, %p7;
	fma.rn.f64 	%fd37, %fd36, 0d3F1A36E2EB1C432D, 0d3FF0000000000000;
	sub.s32 	%r23, 1, %r19;
	cvt.rn.f32.s32 	%f2, %r23;
	mul.f32 	%f3, %f1, %f2;
	cvt.f64.f32 	%fd38, %f3;
	mul.f64 	%fd39, %fd37, %fd38;
	cvt.rn.f32.f64 	%f4, %fd39;
	mad.lo.s32 	%r24, %r3, %r13, %r1;
	shl.b32 	%r25, %r24, 1;
	add.s32 	%r26, %r25, %r19;
	cvta.to.global.u64 	%rd6, %rd1;
	mul.wide.s32 	%rd7, %r26, 4;
	add.s64 	%rd8, %rd6, %rd7;
	st.global.f32 	[%rd8], %f4;
$L__BB6_6:
	ret;

}
	// .globl	_Z16left_wall_inflowPfS_S_
.visible .entry _Z16left_wall_inflowPfS_S_(
	.param .u64 .ptr .align 1 _Z16left_wall_inflowPfS_S__param_0,
	.param .u64 .ptr .align 1 _Z16left_wall_inflowPfS_S__param_1,
	.param .u64 .ptr .align 1 _Z16left_wall_inflowPfS_S__param_2
)
{
	.reg .pred 	%p<8>;
	.reg .b32 	%r<28>;
	.reg .b32 	%f<17>;
	.reg .b64 	%rd<19>;
	.reg .b64 	%fd<45>;

	ld.param.u64 	%rd1, [_Z16left_wall_inflowPfS_S__param_0];
	ld.param.u64 	%rd2, [_Z16left_wall_inflowPfS_S__param_1];
	ld.param.u64 	%rd3, [_Z16left_wall_inflowPfS_S__param_2];
	mov.u32 	%r6, %ctaid.y;
	mov.u32 	%r7, %ntid.y;
	mov.u32 	%r8, %tid.y;
	mad.lo.s32 	%r9, %r6, %r7, %r8;
	ld.global.u32 	%r2, [nx];
	setp.lt.s32 	%p1, %r2, 1;
	ld.global.u32 	%r10, [ny];
	setp.ge.s32 	%p2, %r9, %r10;
	or.pred  	%p3, %p1, %p2;
	@%p3 bra 	$L__BB7_6;
	ld.global.f32 	%f1, [uLB];
	cvt.rn.f64.u32 	%fd7, %r9;
	ld.global.u32 	%r12, [ly];
	cvt.rn.f64.s32 	%fd8, %r12;
	div.rn.f64 	%fd9, %fd7, %fd8;
	add.f64 	%fd10, %fd9, %fd9;
	mul.f64 	%fd1, %fd10, 0d400921FB60000000;
	abs.f64 	%fd2, %fd1;
	setp.neu.f64 	%p4, %fd2, 0d7FF0000000000000;
	@%p4 bra 	$L__BB7_3;
	mov.f64 	%fd16, 0d0000000000000000;
	mul.rn.f64 	%fd44, %fd1, %fd16;
	mov.b32 	%r27, 0;
	bra.uni 	$L__BB7_5;
$L__BB7_3:
	mul.f64 	%fd11, %fd1, 0d3FE45F306DC9C883;
	cvt.rni.s32.f64 	%r27, %fd11;
	cvt.rn.f64.s32 	%fd12, %r27;
	fma.rn.f64 	%fd13, %fd12, 0dBFF921FB54442D18, %fd1;
	fma.rn.f64 	%fd14, %fd12, 0dBC91A62633145C00, %fd13;
	fma.rn.f64 	%fd44, %fd12, 0dB97B839A252049C0, %fd14;
	setp.ltu.f64 	%p5, %fd2, 0d41E0000000000000;
	@%p5 bra 	$L__BB7_5;
	{ // callseq 1, 0
	.param .b64 param0;
	st.param.f64 	[param0], %fd1;
	.param .align 16 .b8 retval0[16];
	call.uni (retval0), 
	__internal_trig_reduction_slowpathd, 
	(
	param0
	);
	ld.param.f64 	%fd44, [retval0];
	ld.param.b32 	%r27, [retval0+8];
	} // callseq 1
$L__BB7_5:
	cvta.to.global.u64 	%rd4, %rd3;
	shl.b32 	%r15, %r27, 6;
	cvt.u64.u32 	%rd5, %r15;
	and.b64  	%rd6, %rd5, 64;
	mov.u64 	%rd7, __cudart_sin_cos_coeffs;
	add.s64 	%rd8, %rd7, %rd6;
	mul.rn.f64 	%fd17, %fd44, %fd44;
	and.b32  	%r16, %r27, 1;
	setp.eq.b32 	%p6, %r16, 1;
	selp.f64 	%fd18, 0dBDA8FF8320FD8164, 0d3DE5DB65F9785EBA, %p6;
	ld.global.nc.v2.f64 	{%fd19, %fd20}, [%rd8];
	fma.rn.f64 	%fd21, %fd18, %fd17, %fd19;
	fma.rn.f64 	%fd22, %fd21, %fd17, %fd20;
	ld.global.nc.v2.f64 	{%fd23, %fd24}, [%rd8+16];
	fma.rn.f64 	%fd25, %fd22, %fd17, %fd23;
	fma.rn.f64 	%fd26, %fd25, %fd17, %fd24;
	ld.global.nc.v2.f64 	{%fd27, %fd28}, [%rd8+32];
	fma.rn.f64 	%fd29, %fd26, %fd17, %fd27;
	fma.rn.f64 	%fd30, %fd29, %fd17, %fd28;
	fma.rn.f64 	%fd31, %fd30, %fd44, %fd44;
	fma.rn.f64 	%fd32, %fd30, %fd17, 0d3FF0000000000000;
	selp.f64 	%fd33, %fd32, %fd31, %p6;
	and.b32  	%r17, %r27, 2;
	setp.eq.s32 	%p7, %r17, 0;
	mov.f64 	%fd34, 0d0000000000000000;
	sub.f64 	%fd35, %fd34, %fd33;
	selp.f64 	%fd36, %fd33, %fd35, %p7;
	fma.rn.f64 	%fd37, %fd36, 0d3F1A36E2EB1C432D, 0d3FF0000000000000;
	cvt.f64.f32 	%fd38, %f1;
	mul.f64 	%fd39, %fd37, %fd38;
	cvt.rn.f32.f64 	%f2, %fd39;
	mul.lo.s32 	%r18, %r9, %r2;
	mul.lo.s32 	%r19, %r18, 9;
	cvta.to.global.u64 	%rd9, %rd1;
	mul.wide.s32 	%rd10, %r19, 4;
	add.s64 	%rd11, %rd9, %rd10;
	ld.global.f32 	%f3, [%rd11+12];
	ld.global.f32 	%f4, [%rd11+16];
	add.f32 	%f5, %f3, %f4;
	ld.global.f32 	%f6, [%rd11+20];
	add.f32 	%f7, %f5, %f6;
	ld.global.f32 	%f8, [%rd11+24];
	ld.global.f32 	%f9, [%rd11+28];
	add.f32 	%f10, %f8, %f9;
	ld.global.f32 	%f11, [%rd11+32];
	add.f32 	%f12, %f10, %f11;
	shl.b32 	%r20, %r9, 1;
	mul.lo.s32 	%r21, %r20, %r2;
	mul.wide.s32 	%rd12, %r21, 4;
	add.s64 	%rd13, %rd4, %rd12;
	st.global.f32 	[%rd13], %f2;
	ld.global.u32 	%r22, [nx];
	mul.lo.s32 	%r23, %r20, %r22;
	mul.wide.s32 	%rd14, %r23, 4;
	add.s64 	%rd15, %rd4, %rd14;
	mov.b32 	%r24, 0;
	st.global.u32 	[%rd15+4], %r24;
	mov.f32 	%f13, 0f3F800000;
	sub.f32 	%f14, %f13, %f2;
	cvt.f64.f32 	%fd40, %f14;
	rcp.rn.f64 	%fd41, %fd40;
	fma.rn.f32 	%f15, %f12, 0f40000000, %f7;
	cvt.f64.f32 	%fd42, %f15;
	mul.f64 	%fd43, %fd41, %fd42;
	cvt.rn.f32.f64 	%f16, %fd43;
	ld.global.u32 	%r25, [nx];
	mul.lo.s32 	%r26, %r25, %r9;
	cvta.to.global.u64 	%rd16, %rd2;
	mul.wide.s32 	%rd17, %r26, 4;
	add.s64 	%rd18, %rd16, %rd17;
	st.global.f32 	[%rd18], %f16;
$L__BB7_6:
	ret;

}
	// .globl	_Z18equilibrium_to_finPfS_
.visible .entry _Z18equilibrium_to_finPfS_(
	.param .u64 .ptr .align 1 _Z18equilibrium_to_finPfS__param_0,
	.param .u64 .ptr .align 1 _Z18equilibrium_to_finPfS__param_1
)
{
	.reg .pred 	%p<4>;
	.reg .b32 	%r<16>;
	.reg .b32 	%f<6>;
	.reg .b64 	%rd<16>;

	ld.param.u64 	%rd1, [_Z18equilibrium_to_finPfS__param_0];
	ld.param.u64 	%rd2, [_Z18equilibrium_to_finPfS__param_1];
	mov.u32 	%r3, %ctaid.y;
	mov.u32 	%r4, %ntid.y;
	mov.u32 	%r5, %tid.y;
	mad.lo.s32 	%r6, %r3, %r4, %r5;
	ld.global.u32 	%r2, [nx];
	setp.lt.s32 	%p1, %r2, 1;
	ld.global.u32 	%r7, [ny];
	setp.ge.s32 	%p2, %r6, %r7;
	or.pred  	%p3, %p1, %p2;
	@%p3 bra 	$L__BB8_2;
	cvta.to.global.u64 	%rd3, %rd1;
	cvta.to.global.u64 	%rd4, %rd2;
	mov.u32 	%r9, %tid.z;
	mul.lo.s32 	%r10, %r6, %r2;
	mul.lo.s32 	%r11, %r10, 9;
	mul.wide.u32 	%rd5, %r9, 4;
	mov.u64 	%rd6, col1;
	add.s64 	%rd7, %rd6, %rd5;
	ld.global.nc.u32 	%r12, [%rd7];
	add.s32 	%r13, %r11, %r12;
	mul.wide.s32 	%rd8, %r13, 4;
	add.s64 	%rd9, %rd3, %rd8;
	ld.global.f32 	%f1, [%rd9];
	mov.u64 	%rd10, col3;
	sub.s64 	%rd11, %rd10, %rd5;
	ld.global.nc.u32 	%r14, [%rd11+8];
	add.s32 	%r15, %r11, %r14;
	mul.wide.s32 	%rd12, %r15, 4;
	add.s64 	%rd13, %rd4, %rd12;
	ld.global.f32 	%f2, [%rd13];
	add.f32 	%f3, %f1, %f2;
	add.s64 	%rd14, %rd3, %rd12;
	ld.global.f32 	%f4, [%rd14];
	sub.f32 	%f5, %f3, %f4;
	add.s64 	%rd15, %rd4, %rd8;
	st.global.f32 	[%rd15], %f5;
$L__BB8_2:
	ret;

}
	// .globl	_Z9collisionPfS_S_
.visible .entry _Z9collisionPfS_S_(
	.param .u64 .ptr .align 1 _Z9collisionPfS_S__param_0,
	.param .u64 .ptr .align 1 _Z9collisionPfS_S__param_1,
	.param .u64 .ptr .align 1 _Z9collisionPfS_S__param_2
)
{
	.reg .pred 	%p<4>;
	.reg .b32 	%r<16>;
	.reg .b32 	%f<7>;
	.reg .b64 	%rd<11>;

	ld.param.u64 	%rd1, [_Z9collisionPfS_S__param_0];
	ld.param.u64 	%rd2, [_Z9collisionPfS_S__param_1];
	ld.param.u64 	%rd3, [_Z9collisionPfS_S__param_2];
	mov.u32 	%r4, %ctaid.x;
	mov.u32 	%r5, %ntid.x;
	mov.u32 	%r6, %tid.x;
	mad.lo.s32 	%r1, %r4, %r5, %r6;
	mov.u32 	%r7, %ctaid.y;
	mov.u32 	%r8, %ntid.y;
	mov.u32 	%r9, %tid.y;
	mad.lo.s32 	%r10, %r7, %r8, %r9;
	ld.global.u32 	%r3, [nx];
	setp.ge.s32 	%p1, %r1, %r3;
	ld.global.u32 	%r11, [ny];
	setp.ge.s32 	%p2, %r10, %r11;
	or.pred  	%p3, %p1, %p2;
	@%p3 bra 	$L__BB9_2;
	cvta.to.global.u64 	%rd4, %rd1;
	cvta.to.global.u64 	%rd5, %rd2;
	cvta.to.global.u64 	%rd6, %rd3;
	mov.u32 	%r13, %tid.z;
	mad.lo.s32 	%r14, %r3, %r10, %r1;
	mad.lo.s32 	%r15, %r14, 9, %r13;
	mul.wide.s32 	%rd7, %r15, 4;
	add.s64 	%rd8, %rd4, %rd7;
	ld.global.f32 	%f1, [%rd8];
	ld.global.f32 	%f2, [omega];
	add.s64 	%rd9, %rd5, %rd7;
	ld.global.f32 	%f3, [%rd9];
	sub.f32 	%f4, %f1, %f3;
	mul.f32 	%f5, %f2, %f4;
	sub.f32 	%f6, %f1, %f5;
	add.s64 	%rd10, %rd6, %rd7;
	st.global.f32 	[%rd10], %f6;
$L__BB9_2:
	ret;

}
	// .globl	_Z11bounce_backPbPfS0_
.visible .entry _Z11bounce_backPbPfS0_(
	.param .u64 .ptr .align 1 _Z11bounce_backPbPfS0__param_0,
	.param .u64 .ptr .align 1 _Z11bounce_backPbPfS0__param_1,
	.param .u64 .ptr .align 1 _Z11bounce_backPbPfS0__param_2
)
{
	.reg .pred 	%p<5>;
	.reg .b16 	%rs<2>;
	.reg .b32 	%r<18>;
	.reg .b32 	%f<2>;
	.reg .b64 	%rd<13>;

	ld.param.u64 	%rd1, [_Z11bounce_backPbPfS0__param_0];
	ld.param.u64 	%rd2, [_Z11bounce_backPbPfS0__param_1];
	ld.param.u64 	%rd3, [_Z11bounce_backPbPfS0__param_2];
	mov.u32 	%r5, %ctaid.x;
	mov.u32 	%r6, %ntid.x;
	mov.u32 	%r7, %tid.x;
	mad.lo.s32 	%r1, %r5, %r6, %r7;
	mov.u32 	%r8, %ctaid.y;
	mov.u32 	%r9, %ntid.y;
	mov.u32 	%r10, %tid.y;
	mad.lo.s32 	%r11, %r8, %r9, %r10;
	ld.global.u32 	%r3, [nx];
	setp.ge.s32 	%p1, %r1, %r3;
	ld.global.u32 	%r12, [ny];
	setp.ge.s32 	%p2, %r11, %r12;
	or.pred  	%p3, %p1, %p2;
	@%p3 bra 	$L__BB10_3;
	cvta.to.global.u64 	%rd4, %rd1;
	mad.lo.s32 	%r4, %r3, %r11, %r1;
	cvt.s64.s32 	%rd5, %r4;
	add.s64 	%rd6, %rd4, %rd5;
	ld.global.u8 	%rs1, [%rd6];
	setp.eq.s16 	%p4, %rs1, 0;
	@%p4 bra 	$L__BB10_3;
	mov.u32 	%r14, %tid.z;
	mul.lo.s32 	%r15, %r4, 9;
	sub.s32 	%r16, %r15, %r14;
	cvta.to.global.u64 	%rd7, %rd2;
	mul.wide.s32 	%rd8, %r16, 4;
	add.s64 	%rd9, %rd7, %rd8;
	ld.global.f32 	%f1, [%rd9+32];
	add.s32 	%r17, %r15, %r14;
	cvta.to.global.u64 	%rd10, %rd3;
	mul.wide.s32 	%rd11, %r17, 4;
	add.s64 	%rd12, %rd10, %rd11;
	st.global.f32 	[%rd12], %f1;
$L__BB10_3:
	ret;

}
	// .globl	_Z9streamingPfS_
.visible .entry _Z9streamingPfS_(
	.param .u64 .ptr .align 1 _Z9streamingPfS__param_0,
	.param .u64 .ptr .align 1 _Z9streamingPfS__param_1
)
{
	.reg .pred 	%p<8>;
	.reg .b32 	%r<29>;
	.reg .b32 	%f<2>;
	.reg .b64 	%rd<12>;

	ld.param.u64 	%rd1, [_Z9streamingPfS__param_0];
	ld.param.u64 	%rd2, [_Z9streamingPfS__param_1];
	mov.u32 	%r5, %ctaid.x;
	mov.u32 	%r6, %ntid.x;
	mov.u32 	%r7, %tid.x;
	mad.lo.s32 	%r1, %r5, %r6, %r7;
	mov.u32 	%r8, %ctaid.y;
	mov.u32 	%r9, %ntid.y;
	mov.u32 	%r10, %tid.y;
	mad.lo.s32 	%r11, %r8, %r9, %r10;
	ld.global.u32 	%r3, [nx];
	setp.ge.s32 	%p1, %r1, %r3;
	ld.global.u32 	%r12, [ny];
	setp.ge.s32 	%p2, %r11, %r12;
	or.pred  	%p3, %p1, %p2;
	@%p3 bra 	$L__BB11_2;
	cvta.to.global.u64 	%rd3, %rd1;
	cvta.to.global.u64 	%rd4, %rd2;
	mov.u32 	%r13, %tid.z;
	shl.b32 	%r14, %r13, 1;
	mul.wide.u32 	%rd5, %r14, 4;
	mov.u64 	%rd6, d_v;
	add.s64 	%rd7, %rd6, %rd5;
	ld.global.nc.u32 	%r15, [%rd7];
	add.s32 	%r16, %r15, %r1;
	setp.lt.s32 	%p4, %r16, 0;
	add.s32 	%r17, %r3, -1;
	selp.b32 	%r18, %r17, %r16, %p4;
	setp.lt.s32 	%p5, %r18, %r3;
	selp.b32 	%r19, %r18, 0, %p5;
	ld.global.nc.u32 	%r20, [%rd7+4];
	add.s32 	%r21, %r20, %r11;
	setp.lt.s32 	%p6, %r21, 0;
	add.s32 	%r22, %r12, -1;
	selp.b32 	%r23, %r22, %r21, %p6;
	setp.lt.s32 	%p7, %r23, %r12;
	selp.b32 	%r24, %r23, 0, %p7;
	mad.lo.s32 	%r25, %r3, %r11, %r1;
	mad.lo.s32 	%r26, %r25, 9, %r13;
	mad.lo.s32 	%r27, %r24, %r3, %r19;
	mad.lo.s32 	%r28, %r27, 9, %r13;
	mul.wide.s32 	%rd8, %r26, 4;
	add.s64 	%rd9, %rd3, %rd8;
	ld.global.f32 	%f1, [%rd9];
	mul.wide.s32 	%rd10, %r28, 4;
	add.s64 	%rd11, %rd4, %rd10;
	st.global.f32 	[%rd11], %f1;
$L__BB11_2:
	ret;

}
.func  (.param .align 16 .b8 func_retval0[16]) __internal_trig_reduction_slowpathd(
	.param .b64 __internal_trig_reduction_slowpathd_param_0
)
{
	.local .align 8 .b8 	__local_depot12[40];
	.reg .b64 	%SP;
	.reg .b64 	%SPL;
	.reg .pred 	%p<10>;
	.reg .b32 	%r<47>;
	.reg .b64 	%rd<74>;
	.reg .b64 	%fd<5>;

	mov.u64 	%SPL, __local_depot12;
	ld.param.f64 	%fd4, [__internal_trig_reduction_slowpathd_param_0];
	add.u64 	%rd1, %SPL, 0;
	{
	.reg .b32 %temp; 
	mov.b64 	{%temp, %r1}, %fd4;
	}
	shr.u32 	%r2, %r1, 20;
	and.b32  	%r3, %r2, 2047;
	setp.eq.s32 	%p1, %r3, 2047;
	mov.b32 	%r46, 0;
	@%p1 bra 	$L__BB12_9;
	add.s32 	%r20, %r3, -1024;
	mov.b64 	%rd20, %fd4;
	shl.b64 	%rd2, %rd20, 11;
	shr.u32 	%r4, %r20, 6;
	sub.s32 	%r45, 15, %r4;
	sub.s32 	%r21, 19, %r4;
	setp.lt.u32 	%p2, %r20, 128;
	selp.b32 	%r6, 18, %r21, %p2;
	setp.ge.s32 	%p3, %r45, %r6;
	mov.b64 	%rd70, 0;
	@%p3 bra 	$L__BB12_4;
	add.s32 	%r23, %r6, %r4;
	neg.s32 	%r43, %r23;
	or.b64  	%rd3, %rd2, -9223372036854775808;
	mov.b64 	%rd70, 0;
	mov.b32 	%r42, 0;
	mov.u64 	%rd25, __cudart_i2opi_d;
	mov.u32 	%r44, %r45;
$L__BB12_3:
	.pragma "nounroll";
	mul.wide.s32 	%rd22, %r42, 8;
	add.s64 	%rd23, %rd1, %rd22;
	mul.wide.s32 	%rd24, %r44, 8;
	add.s64 	%rd26, %rd25, %rd24;
	ld.global.nc.u64 	%rd27, [%rd26];
	{
	.reg .u32 %r0, %r1, %r2, %r3, %alo, %ahi, %blo, %bhi, %clo, %chi;
	mov.b64 	{%alo,%ahi}, %rd27;
	mov.b64 	{%blo,%bhi}, %rd3;
	mov.b64 	{%clo,%chi}, %rd70;
	mad.lo.cc.u32 	%r0, %alo, %blo, %clo;
	madc.hi.cc.u32 	%r1, %alo, %blo, %chi;
	madc.hi.u32 	%r2, %alo, %bhi, 0;
	mad.lo.cc.u32 	%r1, %alo, %bhi, %r1;
	madc.hi.cc.u32 	%r2, %ahi, %blo, %r2;
	madc.hi.u32 	%r3, %ahi, %bhi, 0;
	mad.lo.cc.u32 	%r1, %ahi, %blo, %r1;
	madc.lo.cc.u32 	%r2, %ahi, %bhi, %r2;
	addc.u32 	%r3, %r3, 0;
	mov.b64 	%rd28, {%r0,%r1};
	mov.b64 	%rd70, {%r2,%r3};
	}
	st.local.u64 	[%rd23], %rd28;
	add.s32 	%r44, %r44, 1;
	add.s32 	%r43, %r43, 1;
	add.s32 	%r42, %r42, 1;
	setp.ne.s32 	%p4, %r43, -15;
	mov.u32 	%r45, %r6;
	@%p4 bra 	$L__BB12_3;
$L__BB12_4:
	cvt.s64.s32 	%rd29, %r45;
	cvt.u64.u32 	%rd30, %r4;
	add.s64 	%rd31, %rd30, %rd29;
	shl.b64 	%rd32, %rd31, 3;
	add.s64 	%rd33, %rd1, %rd32;
	st.local.u64 	[%rd33+-120], %rd70;
	and.b32  	%r15, %r2, 63;
	ld.local.u64 	%rd72, [%rd1+16];
	ld.local.u64 	%rd71, [%rd1+24];
	setp.eq.s32 	%p5, %r15, 0;
	@%p5 bra 	$L__BB12_6;
	shl.b64 	%rd34, %rd71, %r15;
	shr.u64 	%rd35, %rd72, 1;
	xor.b32  	%r24, %r15, 63;
	shr.u64 	%rd36, %rd35, %r24;
	or.b64  	%rd71, %rd34, %rd36;
	ld.local.u64 	%rd37, [%rd1+8];
	shl.b64 	%rd38, %rd72, %r15;
	shr.u64 	%rd39, %rd37, 1;
	shr.u64 	%rd40, %rd39, %r24;
	or.b64  	%rd72, %rd38, %rd40;
$L__BB12_6:
	and.b32  	%r25, %r1, -2147483648;
	shr.u64 	%rd41, %rd71, 62;
	cvt.u32.u64 	%r26, %rd41;
	mov.b64 	{%r27, %r28}, %rd71;
	mov.b64 	{%r29, %r30}, %rd72;
	shf.l.wrap.b32 	%r31, %r30, %r27, 2;
	shf.l.wrap.b32 	%r32, %r27, %r28, 2;
	mov.b64 	%rd42, {%r31, %r32};
	shl.b64 	%rd43, %rd72, 2;
	shr.u64 	%rd44, %rd42, 63;
	cvt.u32.u64 	%r33, %rd44;
	add.s32 	%r34, %r33, %r26;
	setp.eq.s32 	%p6, %r25, 0;
	neg.s32 	%r35, %r34;
	selp.b32 	%r46, %r34, %r35, %p6;
	setp.gt.s64 	%p7, %rd42, -1;
	mov.b64 	%rd45, 0;
	{
	.reg .u32 %r0, %r1, %r2, %r3, %a0, %a1, %a2, %a3, %b0, %b1, %b2, %b3;
	mov.b64 	{%a0,%a1}, %rd45;
	mov.b64 	{%a2,%a3}, %rd45;
	mov.b64 	{%b0,%b1}, %rd43;
	mov.b64 	{%b2,%b3}, %rd42;
	sub.cc.u32 	%r0, %a0, %b0;
	subc.cc.u32 	%r1, %a1, %b1;
	subc.cc.u32 	%r2, %a2, %b2;
	subc.u32 	%r3, %a3, %b3;
	mov.b64 	%rd46, {%r0,%r1};
	mov.b64 	%rd47, {%r2,%r3};
	}
	xor.b32  	%r36, %r25, -2147483648;
	selp.b64 	%rd73, %rd42, %rd47, %p7;
	selp.b64 	%rd14, %rd43, %rd46, %p7;
	selp.b32 	%r17, %r25, %r36, %p7;
	clz.b64 	%r37, %rd73;
	cvt.u64.u32 	%rd15, %r37;
	setp.eq.s32 	%p8, %r37, 0;
	@%p8 bra 	$L__BB12_8;
	cvt.u32.u64 	%r38, %rd15;
	and.b32  	%r39, %r38, 63;
	shl.b64 	%rd48, %rd73, %r39;
	shr.u64 	%rd49, %rd14, 1;
	not.b32 	%r40, %r38;
	and.b32  	%r41, %r40, 63;
	shr.u64 	%rd50, %rd49, %r41;
	or.b64  	%rd73, %rd48, %rd50;
$L__BB12_8:
	mov.b64 	%rd51, -3958705157555305931;
	{
	.reg .u32 %r0, %r1, %r2, %r3, %alo, %ahi, %blo, %bhi;
	mov.b64 	{%alo,%ahi}, %rd73;
	mov.b64 	{%blo,%bhi}, %rd51;
	mul.lo.u32 	%r0, %alo, %blo;
	mul.hi.u32 	%r1, %alo, %blo;
	mad.lo.cc.u32 	%r1, %alo, %bhi, %r1;
	madc.hi.u32 	%r2, %alo, %bhi, 0;
	mad.lo.cc.u32 	%r1, %ahi, %blo, %r1;
	madc.hi.cc.u32 	%r2, %ahi, %blo, %r2;
	madc.hi.u32 	%r3, %ahi, %bhi, 0;
	mad.lo.cc.u32 	%r2, %ahi, %bhi, %r2;
	addc.u32 	%r3, %r3, 0;
	mov.b64 	%rd52, {%r0,%r1};
	mov.b64 	%rd53, {%r2,%r3};
	}
	setp.gt.s64 	%p9, %rd53, 0;
	{
	.reg .u32 %r0, %r1, %r2, %r3, %a0, %a1, %a2, %a3, %b0, %b1, %b2, %b3;
	mov.b64 	{%a0,%a1}, %rd52;
	mov.b64 	{%a2,%a3}, %rd53;
	mov.b64 	{%b0,%b1}, %rd52;
	mov.b64 	{%b2,%b3}, %rd53;
	add.cc.u32 	%r0, %a0, %b0;
	addc.cc.u32 	%r1, %a1, %b1;
	addc.cc.u32 	%r2, %a2, %b2;
	addc.u32 	%r3, %a3, %b3;
	mov.b64 	%rd54, {%r0,%r1};
	mov.b64 	%rd55, {%r2,%r3};
	}
	selp.b64 	%rd56, %rd55, %rd53, %p9;
	selp.s64 	%rd57, -1, 0, %p9;
	sub.s64 	%rd58, %rd57, %rd15;
	cvt.u64.u32 	%rd59, %r17;
	shl.b64 	%rd60, %rd59, 32;
	add.s64 	%rd61, %rd56, 1;
	shr.u64 	%rd62, %rd61, 10;
	add.s64 	%rd63, %rd62, 1;
	shr.u64 	%rd64, %rd63, 1;
	shl.b64 	%rd65, %rd58, 52;
	add.s64 	%rd66, %rd65, %rd64;
	add.s64 	%rd67, %rd66, 4602678819172646912;
	or.b64  	%rd68, %rd67, %rd60;
	mov.b64 	%fd4, %rd68;
$L__BB12_9:
	st.param.f64 	[func_retval0], %fd4;
	st.param.b32 	[func_retval0+8], %r46;
	ret;

}


// ===== COMPILED SASS (sm_100) =====

	.target	sm_100

	.elftype	@"ET_EXEC"


//--------------------- .note.nv.tkinfo           --------------------------
	.section	.note.nv.tkinfo,"",@"SHT_NOTE"
	.sectionflags	@"SHF_NOTE_NV_TKINFO"
	.tkinfo
        /*0018*/ 	.word	0x00000002
        /*0030*/ 	.string	""
        /*0030*/ 	.string	"ptxas"
        /*0030*/ 	.string	"Cuda compilation tools, release 13.0, V13.0.88"
        /*0030*/ 	.string	"Build cuda_13.0.r13.0/compiler.36424714_0"
        /*0030*/ 	.string	"-arch sm_100 -m 64 "



//--------------------- .note.nv.cuinfo           --------------------------
	.section	.note.nv.cuinfo,"",@"SHT_NOTE"
	.sectionflags	@"SHF_NOTE_NV_CUINFO"
        /*0018*/ 	.short	0x0002
        /*001a*/ 	.short	0x0064
        /*001c*/ 	.short	0x0082
	.zero		2


//--------------------- .nv.info                  --------------------------
	.section	.nv.info,"",@"SHT_CUDA_INFO"
	.align	4


	//----- nvinfo : EIATTR_REGCOUNT
	.align		4
        /*0000*/ 	.byte	0x04, 0x2f
        /*0002*/ 	.short	(.L_18 - .L_17)
	.align		4
.L_17:
        /*0004*/ 	.word	index@(_Z10setRhoTo1fPf)
        /*0008*/ 	.word	0x0000000e


	//----- nvinfo : EIATTR_FRAME_SIZE
	.align		4
.L_18:
        /*000c*/ 	.byte	0x04, 0x11
        /*000e*/ 	.short	(.L_20 - .L_19)
	.align		4
.L_19:
        /*0010*/ 	.word	index@(_Z10setRhoTo1fPf)
        /*0014*/ 	.word	0x00000000


	//----- nvinfo : EIATTR_REGCOUNT
	.align		4
.L_20:
        /*0018*/ 	.byte	0x04, 0x2f
        /*001a*/ 	.short	(.L_22 - .L_21)
	.align		4
.L_21:
        /*001c*/ 	.word	index@(_Z13obstacle_maskPb)
        /*0020*/ 	.word	0x00000010


	//----- nvinfo : EIATTR_FRAME_SIZE
	.align		4
.L_22:
        /*0024*/ 	.byte	0x04, 0x11
        /*0026*/ 	.short	(.L_24 - .L_23)
	.align		4
.L_23:
        /*0028*/ 	.word	index@(_Z13obstacle_maskPb)
        /*002c*/ 	.word	0x00000000


	//----- nvinfo : EIATTR_REGCOUNT
	.align		4
.L_24:
        /*0030*/ 	.byte	0x04, 0x2f
        /*0032*/ 	.short	(.L_26 - .L_25)
	.align		4
.L_25:
        /*0034*/ 	.word	index@(_Z11macroscopicPfS_S_)
        /*0038*/ 	.word	0x0000001a


	//----- nvinfo : EIATTR_FRAME_SIZE
	.align		4
.L_26:
        /*003c*/ 	.byte	0x04, 0x11
        /*003e*/ 	.short	(.L_28 - .L_27)
	.align		4
.L_27:
        /*0040*/ 	.word	index@($__internal_5_$__cuda_sm3x_div_rn_noftz_f32_slowpath)
        /*0044*/ 	.word	0x00000000


	//----- nvinfo : EIATTR_FRAME_SIZE
	.align		4
.L_28:
        /*0048*/ 	.byte	0x04, 0x11
        /*004a*/ 	.short	(.L_30 - .L_29)
	.align		4
.L_29:
        /*004c*/ 	.word	index@(_Z11macroscopicPfS_S_)
        /*0050*/ 	.word	0x00000000


	//----- nvinfo : EIATTR_REGCOUNT
	.align		4
.L_30:
        /*0054*/ 	.byte	0x04, 0x2f
        /*0056*/ 	.short	(.L_32 - .L_31)
	.align		4
.L_31:
        /*0058*/ 	.word	index@(_Z11equilibriumPfS_S_)
        /*005c*/ 	.word	0x00000020


	//----- nvinfo : EIATTR_FRAME_SIZE
	.align		4
.L_32:
        /*0060*/ 	.byte	0x04, 0x11
        /*0062*/ 	.short	(.L_34 - .L_33)
	.align		4
.L_33:
        /*0064*/ 	.word	index@(_Z11equilibriumPfS_S_)
        /*0068*/ 	.word	0x00000000


	//----- nvinfo : EIATTR_REGCOUNT
	.align		4
.L_34:
        /*006c*/ 	.byte	0x04, 0x2f
        /*006e*/ 	.short	(.L_36 - .L_35)
	.align		4
.L_35:
        /*0070*/ 	.word	index@(_Z18right_wall_outflowPf)
        /*0074*/ 	.word	0x0000000c


	//----- nvinfo : EIATTR_FRAME_SIZE
	.align		4
.L_36:
        /*0078*/ 	.byte	0x04, 0x11
        /*007a*/ 	.short	(.L_38 - .L_37)
	.align		4
.L_37:
        /*007c*/ 	.word	index@(_Z18right_wall_outflowPf)
        /*0080*/ 	.word	0x00000000


	//----- nvinfo : EIATTR_REGCOUNT
	.align		4
.L_38:
        /*0084*/ 	.byte	0x04, 0x2f
        /*0086*/ 	.short	(.L_40 - .L_39)
	.align		4
.L_39:
        /*0088*/ 	.word	index@(_Z7set_nxyiif)
        /*008c*/ 	.word	0x00000020


	//----- nvinfo : EIATTR_FRAME_SIZE
	.align		4
.L_40:
        /*0090*/ 	.byte	0x04, 0x11
        /*0092*/ 	.short	(.L_42 - .L_41)
	.align		4
.L_41:
        /*0094*/ 	.word	index@($__internal_4_$__cuda_sm3x_div_rn_noftz_f32_slowpath)
        /*0098*/ 	.word	0x00000000


	//----- nvinfo : EIATTR_FRAME_SIZE
	.align		4
.L_42:
        /*009c*/ 	.byte	0x04, 0x11
        /*009e*/ 	.short	(.L_44 - .L_43)
	.align		4
.L_43:
        /*00a0*/ 	.word	index@($__internal_3_$__cuda_sm20_dblrcp_rn_slowpath_v3)
        /*00a4*/ 	.word	0x00000000


	//----- nvinfo : EIATTR_FRAME_SIZE
	.align		4
.L_44:
        /*00a8*/ 	.byte	0x04, 0x11
        /*00aa*/ 	.short	(.L_46 - .L_45)
	.align		4
.L_45:
        /*00ac*/ 	.word	index@(_Z7set_nxyiif)
        /*00b0*/ 	.word	0x00000000


	//----- nvinfo : EIATTR_REGCOUNT
	.align		4
.L_46:
        /*00b4*/ 	.byte	0x04, 0x2f
        /*00b6*/ 	.short	(.L_48 - .L_47)
	.align		4
.L_47:
        /*00b8*/ 	.word	index@(_Z6inivelPf)
        /*00bc*/ 	.word	0x0000001e


	//----- nvinfo : EIATTR_FRAME_SIZE
	.align		4
.L_48:
        /*00c0*/ 	.byte	0x04, 0x11
        /*00c2*/ 	.short	(.L_50 - .L_49)
	.align		4
.L_49:
        /*00c4*/ 	.word	index@($_Z6inivelPf$__internal_trig_reduction_slowpathd)
        /*00c8*/ 	.word	0x00000028


	//----- nvinfo : EIATTR_FRAME_SIZE
	.align		4
.L_50:
        /*00cc*/ 	.byte	0x04, 0x11
        /*00ce*/ 	.short	(.L_52 - .L_51)
	.align		4
.L_51:
        /*00d0*/ 	.word	index@($__internal_2_$__cuda_sm20_div_rn_f64_full)
        /*00d4*/ 	.word	0x00000028


	//----- nvinfo : EIATTR_FRAME_SIZE
	.align		4
.L_52:
        /*00d8*/ 	.byte	0x04, 0x11
        /*00da*/ 	.short	(.L_54 - .L_53)
	.align		4
.L_53:
        /*00dc*/ 	.word	index@(_Z6inivelPf)
        /*00e0*/ 	.word	0x00000028


	//----- nvinfo : EIATTR_REGCOUNT
	.align		4
.L_54:
        /*00e4*/ 	.byte	0x04, 0x2f
        /*00e6*/ 	.short	(.L_56 - .L_55)
	.align		4
.L_55:
        /*00e8*/ 	.word	index@(_Z16left_wall_inflowPfS_S_)
        /*00ec*/ 	.word	0x0000001c


	//----- nvinfo : EIATTR_FRAME_SIZE
	.align		4
.L_56:
        /*00f0*/ 	.byte	0x04, 0x11
        /*00f2*/ 	.short	(.L_58 - .L_57)
	.align		4
.L_57:
        /*00f4*/ 	.word	index@($_Z16left_wall_inflowPfS_S_$__internal_trig_reduction_slowpathd)
        /*00f8*/ 	.word	0x00000028


	//----- nvinfo : EIATTR_FRAME_SIZE
	.align		4
.L_58:
        /*00fc*/ 	.byte	0x04, 0x11
        /*00fe*/ 	.short	(.L_60 - .L_59)
	.align		4
.L_59:
        /*0100*/ 	.word	index@($__internal_1_$__cuda_sm20_div_rn_f64_full)
        /*0104*/ 	.word	0x00000028


	//----- nvinfo : EIATTR_FRAME_SIZE
	.align		4
.L_60:
        /*0108*/ 	.byte	0x04, 0x11
        /*010a*/ 	.short	(.L_62 - .L_61)
	.align		4
.L_61:
        /*010c*/ 	.word	index@($__internal_0_$__cuda_sm20_dblrcp_rn_slowpath_v3)
        /*0110*/ 	.word	0x00000028


	//----- nvinfo : EIATTR_FRAME_SIZE
	.align		4
.L_62:
        /*0114*/ 	.byte	0x04, 0x11
        /*0116*/ 	.short	(.L_64 - .L_63)
	.align		4
.L_63:
        /*0118*/ 	.word	index@(_Z16left_wall_inflowPfS_S_)
        /*011c*/ 	.word	0x00000028


	//----- nvinfo : EIATTR_REGCOUNT
	.align		4
.L_64:
        /*0120*/ 	.byte	0x04, 0x2f
        /*0122*/ 	.short	(.L_66 - .L_65)
	.align		4
.L_65:
        /*0124*/ 	.word	index@(_Z18equilibrium_to_finPfS_)
        /*0128*/ 	.word	0x00000014


	//----- nvinfo : EIATTR_FRAME_SIZE
	.align		4
.L_66:
        /*012c*/ 	.byte	0x04, 0x11
        /*012e*/ 	.short	(.L_68 - .L_67)
	.align		4
.L_67:
        /*0130*/ 	.word	index@(_Z18equilibrium_to_finPfS_)
        /*0134*/ 	.word	0x00000000


	//----- nvinfo : EIATTR_REGCOUNT
	.align		4
.L_68:
        /*0138*/ 	.byte	0x04, 0x2f
        /*013a*/ 	.short	(.L_70 - .L_69)
	.align		4
.L_69:
        /*013c*/ 	.word	index@(_Z9collisionPfS_S_)
        /*0140*/ 	.word	0x00000010


	//----- nvinfo : EIATTR_FRAME_SIZE
	.align		4
.L_70:
        /*0144*/ 	.byte	0x04, 0x11
        /*0146*/ 	.short	(.L_72 - .L_71)
	.align		4
.L_71:
        /*0148*/ 	.word	index@(_Z9collisionPfS_S_)
        /*014c*/ 	.word	0x00000000


	//----- nvinfo : EIATTR_REGCOUNT
	.align		4
.L_72:
        /*0150*/ 	.byte	0x04, 0x2f
        /*0152*/ 	.short	(.L_74 - .L_73)
	.align		4
.L_73:
        /*0154*/ 	.word	index@(_Z11bounce_backPbPfS0_)
        /*0158*/ 	.word	0x0000000c


	//----- nvinfo : EIATTR_FRAME_SIZE
	.align		4
.L_74:
        /*015c*/ 	.byte	0x04, 0x11
        /*015e*/ 	.short	(.L_76 - .L_75)
	.align		4
.L_75:
        /*0160*/ 	.word	index@(_Z11bounce_backPbPfS0_)
        /*0164*/ 	.word	0x00000000


	//----- nvinfo : EIATTR_REGCOUNT
	.align		4
.L_76:
        /*0168*/ 	.byte	0x04, 0x2f
        /*016a*/ 	.short	(.L_78 - .L_77)
	.align		4
.L_77:
        /*016c*/ 	.word	index@(_Z9streamingPfS_)
        /*0170*/ 	.word	0x00000012


	//----- nvinfo : EIATTR_FRAME_SIZE
	.align		4
.L_78:
        /*0174*/ 	.byte	0x04, 0x11
        /*0176*/ 	.short	(.L_80 - .L_79)
	.align		4
.L_79:
        /*0178*/ 	.word	index@(_Z9streamingPfS_)
        /*017c*/ 	.word	0x00000000


	//----- nvinfo : EIATTR_MIN_STACK_SIZE
	.align		4
.L_80:
        /*0180*/ 	.byte	0x04, 0x12
        /*0182*/ 	.short	(.L_82 - .L_81)
	.align		4
.L_81:
        /*0184*/ 	.word	index@(_Z9streamingPfS_)
        /*0188*/ 	.word	0x00000000


	//----- nvinfo : EIATTR_MIN_STACK_SIZE
	.align		4
.L_82:
        /*018c*/ 	.byte	0x04, 0x12
        /*018e*/ 	.short	(.L_84 - .L_83)
	.align		4
.L_83:
        /*0190*/ 	.word	index@(_Z11bounce_backPbPfS0_)
        /*0194*/ 	.word	0x00000000


	//----- nvinfo : EIATTR_MIN_STACK_SIZE
	.align		4
.L_84:
        /*0198*/ 	.byte	0x04, 0x12
        /*019a*/ 	.short	(.L_86 - .L_85)
	.align		4
.L_85:
        /*019c*/ 	.word	index@(_Z9collisionPfS_S_)
        /*01a0*/ 	.word	0x00000000


	//----- nvinfo : EIATTR_MIN_STACK_SIZE
	.align		4
.L_86:
        /*01a4*/ 	.byte	0x04, 0x12
        /*01a6*/ 	.short	(.L_88 - .L_87)
	.align		4
.L_87:
        /*01a8*/ 	.word	index@(_Z18equilibrium_to_finPfS_)
        /*01ac*/ 	.word	0x00000000


	//----- nvinfo : EIATTR_MIN_STACK_SIZE
	.align		4
.L_88:
        /*01b0*/ 	.byte	0x04, 0x12
        /*01b2*/ 	.short	(.L_90 - .L_89)
	.align		4
.L_89:
        /*01b4*/ 	.word	index@(_Z16left_wall_inflowPfS_S_)
        /*01b8*/ 	.word	0x00000028


	//----- nvinfo : EIATTR_MIN_STACK_SIZE
	.align		4
.L_90:
        /*01bc*/ 	.byte	0x04, 0x12
        /*01be*/ 	.short	(.L_92 - .L_91)
	.align		4
.L_91:
        /*01c0*/ 	.word	index@(_Z6inivelPf)
        /*01c4*/ 	.word	0x00000028


	//----- nvinfo : EIATTR_MIN_STACK_SIZE
	.align		4
.L_92:
        /*01c8*/ 	.byte	0x04, 0x12
        /*01ca*/ 	.short	(.L_94 - .L_93)
	.align		4
.L_93:
        /*01cc*/ 	.word	index@(_Z7set_nxyiif)
        /*01d0*/ 	.word	0x00000000


	//----- nvinfo : EIATTR_MIN_STACK_SIZE
	.align		4
.L_94:
        /*01d4*/ 	.byte	0x04, 0x12
        /*01d6*/ 	.short	(.L_96 - .L_95)
	.align		4
.L_95:
        /*01d8*/ 	.word	index@(_Z18right_wall_outflowPf)
        /*01dc*/ 	.word	0x00000000


	//----- nvinfo : EIATTR_MIN_STACK_SIZE
	.align		4
.L_96:
        /*01e0*/ 	.byte	0x04, 0x12
        /*01e2*/ 	.short	(.L_98 - .L_97)
	.align		4
.L_97:
        /*01e4*/ 	.word	index@(_Z11equilibriumPfS_S_)
        /*01e8*/ 	.word	0x00000000


	//----- nvinfo : EIATTR_MIN_STACK_SIZE
	.align		4
.L_98:
        /*01ec*/ 	.byte	0x04, 0x12
        /*01ee*/ 	.short	(.L_100 - .L_99)
	.align		4
.L_99:
        /*01f0*/ 	.word	index@(_Z11macroscopicPfS_S_)
        /*01f4*/ 	.word	0x00000000


	//----- nvinfo : EIATTR_MIN_STACK_SIZE
	.align		4
.L_100:
        /*01f8*/ 	.byte	0x04, 0x12
        /*01fa*/ 	.short	(.L_102 - .L_101)
	.align		4
.L_101:
        /*01fc*/ 	.word	index@(_Z13obstacle_maskPb)
        /*0200*/ 	.word	0x00000000


	//----- nvinfo : EIATTR_MIN_STACK_SIZE
	.align		4
.L_102:
        /*0204*/ 	.byte	0x04, 0x12
        /*0206*/ 	.short	(.L_104 - .L_103)
	.align		4
.L_103:
        /*0208*/ 	.word	index@(_Z10setRhoTo1fPf)
        /*020c*/ 	.word	0x00000000
.L_104:


//--------------------- .nv.compat                --------------------------
	.section	.nv.compat,"",@"SHT_CUDA_COMPAT_INFO"
	.align	4
        /*0000*/ 	.byte	0x02, 0x09, 0x00, 0x00, 0x02, 0x02, 0x01, 0x00, 0x02, 0x05, 0x05, 0x00, 0x03, 0x07, 0x01, 0x01
        /*0010*/ 	.byte	0x02, 0x03, 0x00, 0x00, 0x02, 0x06, 0x01, 0x00, 0x04, 0x0b, 0x08, 0x00, 0x01, 0x00, 0x00, 0x00
        /*0020*/ 	.byte	0x00, 0x00, 0x00, 0x00


//--------------------- .nv.info._Z9streamingPfS_ --------------------------
	.section	.nv.info._Z9streamingPfS_,"",@"SHT_CUDA_INFO"
	.sectionflags	@""
	.align	4


	//----- nvinfo : EIATTR_CUDA_API_VERSION
	.align		4
        /*0000*/ 	.byte	0x04, 0x37
        /*0002*/ 	.short	(.L_106 - .L_105)
.L_105:
        /*0004*/ 	.word	0x00000082


	//----- nvinfo : EIATTR_KPARAM_INFO
	.align		4
.L_106:
        /*0008*/ 	.byte	0x04, 0x17
        /*000a*/ 	.short	(.L_108 - .L_107)
.L_107:
        /*000c*/ 	.word	0x00000000
        /*0010*/ 	.short	0x0001
        /*0012*/ 	.short	0x0008
        /*0014*/ 	.byte	0x00, 0xf5, 0x21, 0x00


	//----- nvinfo : EIATTR_KPARAM_INFO
	.align		4
.L_108:
        /*0018*/ 	.byte	0x04, 0x17
        /*001a*/ 	.short	(.L_110 - .L_109)
.L_109:
        /*001c*/ 	.word	0x00000000
        /*0020*/ 	.short	0x0000
        /*0022*/ 	.short	0x0000
        /*0024*/ 	.byte	0x00, 0xf5, 0x21, 0x00


	//----- nvinfo : EIATTR_SPARSE_MMA_MASK
	.align		4
.L_110:
        /*0028*/ 	.byte	0x03, 0x50
        /*002a*/ 	.short	0x0000


	//----- nvinfo : EIATTR_MAXREG_COUNT
	.align		4
        /*002c*/ 	.byte	0x03, 0x1b
        /*002e*/ 	.short	0x00ff


	//----- nvinfo : EIATTR_MERCURY_ISA_VERSION
	.align		4
        /*0030*/ 	.byte	0x03, 0x5f
        /*0032*/ 	.short	0x0101


	//----- nvinfo : EIATTR_VRC_CTA_INIT_COUNT
	.align		4
        /*0034*/ 	.byte	0x02, 0x4a
	.zero		1
	.zero		1


	//----- nvinfo : EIATTR_EXIT_INSTR_OFFSETS
	.align		4
        /*0038*/ 	.byte	0x04, 0x1c
        /*003a*/ 	.short	(.L_112 - .L_111)


	//   ....[0]....
.L_111:
        /*003c*/ 	.word	0x00000100


	//   ....[1]....
        /*0040*/ 	.word	0x000002b0


	//----- nvinfo : EIATTR_CBANK_PARAM_SIZE
	.align		4
.L_112:
        /*0044*/ 	.byte	0x03, 0x19
        /*0046*/ 	.short	0x0010


	//----- nvinfo : EIATTR_PARAM_CBANK
	.align		4
        /*0048*/ 	.byte	0x04, 0x0a
        /*004a*/ 	.short	(.L_114 - .L_113)
	.align		4
.L_113:
        /*004c*/ 	.word	index@(.nv.constant0._Z9streamingPfS_)
        /*0050*/ 	.short	0x0380
        /*0052*/ 	.short	0x0010


	//----- nvinfo : EIATTR_SW_WAR
	.align		4
.L_114:
        /*0054*/ 	.byte	0x04, 0x36
        /*0056*/ 	.short	(.L_116 - .L_115)
.L_115:
        /*0058*/ 	.word	0x00000008
.L_116:


//--------------------- .nv.info._Z11bounce_backPbPfS0_ --------------------------
	.section	.nv.info._Z11bounce_backPbPfS0_,"",@"SHT_CUDA_INFO"
	.sectionflags	@""
	.align	4


	//----- nvinfo : EIATTR_CUDA_API_VERSION
	.align		4
        /*0000*/ 	.byte	0x04, 0x37
        /*0002*/ 	.short	(.L_118 - .L_117)
.L_117:
        /*0004*/ 	.word	0x00000082


	//----- nvinfo : EIATTR_KPARAM_INFO
	.align		4
.L_118:
        /*0008*/ 	.byte	0x04, 0x17
        /*000a*/ 	.short	(.L_120 - .L_119)
.L_119:
        /*000c*/ 	.word	0x00000000
        /*0010*/ 	.short	0x0002
        /*0012*/ 	.short	0x0010
        /*0014*/ 	.byte	0x00, 0xf5, 0x21, 0x00


	//----- nvinfo : EIATTR_KPARAM_INFO
	.align		4
.L_120:
        /*0018*/ 	.byte	0x04, 0x17
        /*001a*/ 	.short	(.L_122 - .L_121)
.L_121:
        /*001c*/ 	.word	0x00000000
        /*0020*/ 	.short	0x0001
        /*0022*/ 	.short	0x0008
        /*0024*/ 	.byte	0x00, 0xf5, 0x21, 0x00


	//----- nvinfo : EIATTR_KPARAM_INFO
	.align		4
.L_122:
        /*0028*/ 	.byte	0x04, 0x17
        /*002a*/ 	.short	(.L_124 - .L_123)
.L_123:
        /*002c*/ 	.word	0x00000000
        /*0030*/ 	.short	0x0000
        /*0032*/ 	.short	0x0000
        /*0034*/ 	.byte	0x00, 0xf5, 0x21, 0x00


	//----- nvinfo : EIATTR_SPARSE_MMA_MASK
	.align		4
.L_124:
        /*0038*/ 	.byte	0x03, 0x50
        /*003a*/ 	.short	0x0000


	//----- nvinfo : EIATTR_MAXREG_COUNT
	.align		4
        /*003c*/ 	.byte	0x03, 0x1b
        /*003e*/ 	.short	0x00ff


	//----- nvinfo : EIATTR_MERCURY_ISA_VERSION
	.align		4
        /*0040*/ 	.byte	0x03, 0x5f
        /*0042*/ 	.short	0x0101


	//----- nvinfo : EIATTR_VRC_CTA_INIT_COUNT
	.align		4
        /*0044*/ 	.byte	0x02, 0x4a
	.zero		1
	.zero		1


	//----- nvinfo : EIATTR_EXIT_INSTR_OFFSETS
	.align		4
        /*0048*/ 	.byte	0x04, 0x1c
        /*004a*/ 	.short	(.L_126 - .L_125)


	//   ....[0]....
.L_125:
        /*004c*/ 	.word	0x00000100


	//   ....[1]....
        /*0050*/ 	.word	0x00000170


	//   ....[2]....
        /*0054*/ 	.word	0x00000210


	//----- nvinfo : EIATTR_CBANK_PARAM_SIZE
	.align		4
.L_126:
        /*0058*/ 	.byte	0x03, 0x19
        /*005a*/ 	.short	0x0018


	//----- nvinfo : EIATTR_PARAM_CBANK
	.align		4
        /*005c*/ 	.byte	0x04, 0x0a
        /*005e*/ 	.short	(.L_128 - .L_127)
	.align		4
.L_127:
        /*0060*/ 	.word	index@(.nv.constant0._Z11bounce_backPbPfS0_)
        /*0064*/ 	.short	0x0380
        /*0066*/ 	.short	0x0018


	//----- nvinfo : EIATTR_SW_WAR
	.align		4
.L_128:
        /*0068*/ 	.byte	0x04, 0x36
        /*006a*/ 	.short	(.L_130 - .L_129)
.L_129:
        /*006c*/ 	.word	0x00000008
.L_130:


//--------------------- .nv.info._Z9collisionPfS_S_ --------------------------
	.section	.nv.info._Z9collisionPfS_S_,"",@"SHT_CUDA_INFO"
	.sectionflags	@""
	.align	4


	//----- nvinfo : EIATTR_CUDA_API_VERSION
	.align		4
        /*0000*/ 	.byte	0x04, 0x37
        /*0002*/ 	.short	(.L_132 - .L_131)
.L_131:
        /*0004*/ 	.word	0x00000082


	//----- nvinfo : EIATTR_KPARAM_INFO
	.align		4
.L_132:
        /*0008*/ 	.byte	0x04, 0x17
        /*000a*/ 	.short	(.L_134 - .L_133)
.L_133:
        /*000c*/ 	.word	0x00000000
        /*0010*/ 	.short	0x0002
        /*0012*/ 	.short	0x0010
        /*0014*/ 	.byte	0x00, 0xf5, 0x21, 0x00


	//----- nvinfo : EIATTR_KPARAM_INFO
	.align		4
.L_134:
        /*0018*/ 	.byte	0x04, 0x17
        /*001a*/ 	.short	(.L_136 - .L_135)
.L_135:
        /*001c*/ 	.word	0x00000000
        /*0020*/ 	.short	0x0001
        /*0022*/ 	.short	0x0008
        /*0024*/ 	.byte	0x00, 0xf5, 0x21, 0x00


	//----- nvinfo : EIATTR_KPARAM_INFO
	.align		4
.L_136:
        /*0028*/ 	.byte	0x04, 0x17
        /*002a*/ 	.short	(.L_138 - .L_137)
.L_137:
        /*002c*/ 	.word	0x00000000
        /*0030*/ 	.short	0x0000
        /*0032*/ 	.short	0x0000
        /*0034*/ 	.byte	0x00, 0xf5, 0x21, 0x00


	//----- nvinfo : EIATTR_SPARSE_MMA_MASK
	.align		4
.L_138:
        /*0038*/ 	.byte	0x03, 0x50
        /*003a*/ 	.short	0x0000


	//----- nvinfo : EIATTR_MAXREG_COUNT
	.align		4
        /*003c*/ 	.byte	0x03, 0x1b
        /*003e*/ 	.short	0x00ff


	//----- nvinfo : EIATTR_MERCURY_ISA_VERSION
	.align		4
        /*0040*/ 	.byte	0x03, 0x5f
        /*0042*/ 	.short	0x0101


	//----- nvinfo : EIATTR_VRC_CTA_INIT_COUNT
	.align		4
        /*0044*/ 	.byte	0x02, 0x4a
	.zero		1
	.zero		1


	//----- nvinfo : EIATTR_EXIT_INSTR_OFFSETS
	.align		4
        /*0048*/ 	.byte	0x04, 0x1c
        /*004a*/ 	.short	(.L_140 - .L_139)


	//   ....[0]....
.L_139:
        /*004c*/ 	.word	0x00000100


	//   ....[1]....
        /*0050*/ 	.word	0x00000210


	//----- nvinfo : EIATTR_CBANK_PARAM_SIZE
	.align		4
.L_140:
        /*0054*/ 	.byte	0x03, 0x19
        /*0056*/ 	.short	0x0018


	//----- nvinfo : EIATTR_PARAM_CBANK
	.align		4
        /*0058*/ 	.byte	0x04, 0x0a
        /*005a*/ 	.short	(.L_142 - .L_141)
	.align		4
.L_141:
        /*005c*/ 	.word	index@(.nv.constant0._Z9collisionPfS_S_)
        /*0060*/ 	.short	0x0380
        /*0062*/ 	.short	0x0018


	//----- nvinfo : EIATTR_SW_WAR
	.align		4
.L_142:
        /*0064*/ 	.byte	0x04, 0x36
        /*0066*/ 	.short	(.L_144 - .L_143)
.L_143:
        /*0068*/ 	.word	0x00000008
.L_144:


//--------------------- .nv.info._Z18equilibrium_to_finPfS_ --------------------------
	.section	.nv.info._Z18equilibrium_to_finPfS_,"",@"SHT_CUDA_INFO"
	.sectionflags	@""
	.align	4


	//----- nvinfo : EIATTR_CUDA_API_VERSION
	.align		4
        /*0000*/ 	.byte	0x04, 0x37
        /*0002*/ 	.short	(.L_146 - .L_145)
.L_145:
        /*0004*/ 	.word	0x00000082


	//----- nvinfo : EIATTR_KPARAM_INFO
	.align		4
.L_146:
        /*0008*/ 	.byte	0x04, 0x17
        /*000a*/ 	.short	(.L_148 - .L_147)
.L_147:
        /*000c*/ 	.word	0x00000000
        /*0010*/ 	.short	0x0001
        /*0012*/ 	.short	0x0008
        /*0014*/ 	.byte	0x00, 0xf5, 0x21, 0x00


	//----- nvinfo : EIATTR_KPARAM_INFO
	.align		4
.L_148:
        /*0018*/ 	.byte	0x04, 0x17
        /*001a*/ 	.short	(.L_150 - .L_149)
.L_149:
        /*001c*/ 	.word	0x00000000
        /*0020*/ 	.short	0x0000
        /*0022*/ 	.short	0x0000
        /*0024*/ 	.byte	0x00, 0xf5, 0x21, 0x00


	//----- nvinfo : EIATTR_SPARSE_MMA_MASK
	.align		4
.L_150:
        /*0028*/ 	.byte	0x03, 0x50
        /*002a*/ 	.short	0x0000


	//----- nvinfo : EIATTR_MAXREG_COUNT
	.align		4
        /*002c*/ 	.byte	0x03, 0x1b
        /*002e*/ 	.short	0x00ff


	//----- nvinfo : EIATTR_MERCURY_ISA_VERSION
	.align		4
        /*0030*/ 	.byte	0x03, 0x5f
        /*0032*/ 	.short	0x0101


	//----- nvinfo : EIATTR_VRC_CTA_INIT_COUNT
	.align		4
        /*0034*/ 	.byte	0x02, 0x4a
	.zero		1
	.zero		1


	//----- nvinfo : EIATTR_EXIT_INSTR_OFFSETS
	.align		4
        /*0038*/ 	.byte	0x04, 0x1c
        /*003a*/ 	.short	(.L_152 - .L_151)


	//   ....[0]....
.L_151:
        /*003c*/ 	.word	0x000000c0


	//   ....[1]....
        /*0040*/ 	.word	0x00000260


	//----- nvinfo : EIATTR_CBANK_PARAM_SIZE
	.align		4
.L_152:
        /*0044*/ 	.byte	0x03, 0x19
        /*0046*/ 	.short	0x0010


	//----- nvinfo : EIATTR_PARAM_CBANK
	.align		4
        /*0048*/ 	.byte	0x04, 0x0a
        /*004a*/ 	.short	(.L_154 - .L_153)
	.align		4
.L_153:
        /*004c*/ 	.word	index@(.nv.constant0._Z18equilibrium_to_finPfS_)
        /*0050*/ 	.short	0x0380
        /*0052*/ 	.short	0x0010


	//----- nvinfo : EIATTR_SW_WAR
	.align		4
.L_154:
        /*0054*/ 	.byte	0x04, 0x36
        /*0056*/ 	.short	(.L_156 - .L_155)
.L_155:
        /*0058*/ 	.word	0x00000008
.L_156:


//--------------------- .nv.info._Z16left_wall_inflowPfS_S_ --------------------------
	.section	.nv.info._Z16left_wall_inflowPfS_S_,"",@"SHT_CUDA_INFO"
	.sectionflags	@""
	.align	4


	//----- nvinfo : EIATTR_CUDA_API_VERSION
	.align		4
        /*0000*/ 	.byte	0x04, 0x37
        /*0002*/ 	.short	(.L_158 - .L_157)
.L_157:
        /*0004*/ 	.word	0x00000082


	//----- nvinfo : EIATTR_KPARAM_INFO
	.align		4
.L_158:
        /*0008*/ 	.byte	0x04, 0x17
        /*000a*/ 	.short	(.L_160 - .L_159)
.L_159:
        /*000c*/ 	.word	0x00000000
        /*0010*/ 	.short	0x0002
        /*0012*/ 	.short	0x0010
        /*0014*/ 	.byte	0x00, 0xf5, 0x21, 0x00


	//----- nvinfo : EIATTR_KPARAM_INFO
	.align		4
.L_160:
        /*0018*/ 	.byte	0x04, 0x17
        /*001a*/ 	.short	(.L_162 - .L_161)
.L_161:
        /*001c*/ 	.word	0x00000000
        /*0020*/ 	.short	0x0001
        /*0022*/ 	.short	0x0008
        /*0024*/ 	.byte	0x00, 0xf5, 0x21, 0x00


	//----- nvinfo : EIATTR_KPARAM_INFO
	.align		4
.L_162:
        /*0028*/ 	.byte	0x04, 0x17
        /*002a*/ 	.short	(.L_164 - .L_163)
.L_163:
        /*002c*/ 	.word	0x00000000
        /*0030*/ 	.short	0x0000
        /*0032*/ 	.short	0x0000
        /*0034*/ 	.byte	0x00, 0xf5, 0x21, 0x00


	//----- nvinfo : EIATTR_SPARSE_MMA_MASK
	.align		4
.L_164:
        /*0038*/ 	.byte	0x03, 0x50
        /*003a*/ 	.short	0x0000


	//----- nvinfo : EIATTR_MAXREG_COUNT
	.align		4
        /*003c*/ 	.byte	0x03, 0x1b
        /*003e*/ 	.short	0x00ff


	//----- nvinfo : EIATTR_MERCURY_ISA_VERSION
	.align		4
        /*0040*/ 	.byte	0x03, 0x5f
        /*0042*/ 	.short	0x0101


	//----- nvinfo : EIATTR_VRC_CTA_INIT_COUNT
	.align		4
        /*0044*/ 	.byte	0x02, 0x4a
	.zero		1
	.zero		1


	//----- nvinfo : EIATTR_EXIT_INSTR_OFFSETS
	.align		4
        /*0048*/ 	.byte	0x04, 0x1c
        /*004a*/ 	.short	(.L_166 - .L_165)


	//   ....[0]....
.L_165:
        /*004c*/ 	.word	0x000000d0


	//   ....[1]....
        /*0050*/ 	.word	0x00000980


	//----- nvinfo : EIATTR_CRS_STACK_SIZE
	.align		4
.L_166:
        /*0054*/ 	.byte	0x04, 0x1e
        /*0056*/ 	.short	(.L_168 - .L_167)
.L_167:
        /*0058*/ 	.word	0x00000000


	//----- nvinfo : EIATTR_CBANK_PARAM_SIZE
	.align		4
.L_168:
        /*005c*/ 	.byte	0x03, 0x19
        /*005e*/ 	.short	0x0018


	//----- nvinfo : EIATTR_PARAM_CBANK
	.align		4
        /*0060*/ 	.byte	0x04, 0x0a
        /*0062*/ 	.short	(.L_170 - .L_169)
	.align		4
.L_169:
        /*0064*/ 	.word	index@(.nv.constant0._Z16left_wall_inflowPfS_S_)
        /*0068*/ 	.short	0x0380
        /*006a*/ 	.short	0x0018


	//----- nvinfo : EIATTR_SW_WAR
	.align		4
.L_170:
        /*006c*/ 	.byte	0x04, 0x36
        /*006e*/ 	.short	(.L_172 - .L_171)
.L_171:
        /*0070*/ 	.word	0x00000008
.L_172:


//--------------------- .nv.info._Z6inivelPf      --------------------------
	.section	.nv.info._Z6inivelPf,"",@"SHT_CUDA_INFO"
	.sectionflags	@""
	.align	4


	//----- nvinfo : EIATTR_CUDA_API_VERSION
	.align		4
        /*0000*/ 	.byte	0x04, 0x37
        /*0002*/ 	.short	(.L_174 - .L_173)
.L_173:
        /*0004*/ 	.word	0x00000082


	//----- nvinfo : EIATTR_KPARAM_INFO
	.align		4
.L_174:
        /*0008*/ 	.byte	0x04, 0x17
        /*000a*/ 	.short	(.L_176 - .L_175)
.L_175:
        /*000c*/ 	.word	0x00000000
        /*0010*/ 	.short	0x0000
        /*0012*/ 	.short	0x0000
        /*0014*/ 	.byte	0x00, 0xf5, 0x21, 0x00


	//----- nvinfo : EIATTR_SPARSE_MMA_MASK
	.align		4
.L_176:
        /*0018*/ 	.byte	0x03, 0x50
        /*001a*/ 	.short	0x0000


	//----- nvinfo : EIATTR_MAXREG_COUNT
	.align		4
        /*001c*/ 	.byte	0x03, 0x1b
        /*001e*/ 	.short	0x00ff


	//----- nvinfo : EIATTR_MERCURY_ISA_VERSION
	.align		4
        /*0020*/ 	.byte	0x03, 0x5f
        /*0022*/ 	.short	0x0101


	//----- nvinfo : EIATTR_VRC_CTA_INIT_COUNT
	.align		4
        /*0024*/ 	.byte	0x02, 0x4a
	.zero		1
	.zero		1


	//----- nvinfo : EIATTR_EXIT_INSTR_OFFSETS
	.align		4
        /*0028*/ 	.byte	0x04, 0x1c
        /*002a*/ 	.short	(.L_178 - .L_177)


	//   ....[0]....
.L_177:
        /*002c*/ 	.word	0x00000110


	//   ....[1]....
        /*0030*/ 	.word	0x00000770


	//----- nvinfo : EIATTR_CRS_STACK_SIZE
	.align		4
.L_178:
        /*0034*/ 	.byte	0x04, 0x1e
        /*0036*/ 	.short	(.L_180 - .L_179)
.L_179:
        /*0038*/ 	.word	0x00000000


	//----- nvinfo : EIATTR_CBANK_PARAM_SIZE
	.align		4
.L_180:
        /*003c*/ 	.byte	0x03, 0x19
        /*003e*/ 	.short	0x0008


	//----- nvinfo : EIATTR_PARAM_CBANK
	.align		4
        /*0040*/ 	.byte	0x04, 0x0a
        /*0042*/ 	.short	(.L_182 - .L_181)
	.align		4
.L_181:
        /*0044*/ 	.word	index@(.nv.constant0._Z6inivelPf)
        /*0048*/ 	.short	0x0380
        /*004a*/ 	.short	0x0008


	//----- nvinfo : EIATTR_SW_WAR
	.align		4
.L_182:
        /*004c*/ 	.byte	0x04, 0x36
        /*004e*/ 	.short	(.L_184 - .L_183)
.L_183:
        /*0050*/ 	.word	0x00000008
.L_184:


//--------------------- .nv.info._Z7set_nxyiif    --------------------------
	.section	.nv.info._Z7set_nxyiif,"",@"SHT_CUDA_INFO"
	.sectionflags	@""
	.align	4


	//----- nvinfo : EIATTR_CUDA_API_VERSION
	.align		4
        /*0000*/ 	.byte	0x04, 0x37
        /*0002*/ 	.short	(.L_186 - .L_185)
.L_185:
        /*0004*/ 	.word	0x00000082


	//----- nvinfo : EIATTR_KPARAM_INFO
	.align		4
.L_186:
        /*0008*/ 	.byte	0x04, 0x17
        /*000a*/ 	.short	(.L_188 - .L_187)
.L_187:
        /*000c*/ 	.word	0x00000000
        /*0010*/ 	.short	0x0002
        /*0012*/ 	.short	0x0008
        /*0014*/ 	.byte	0x00, 0xf0, 0x11, 0x00


	//----- nvinfo : EIATTR_KPARAM_INFO
	.align		4
.L_188:
        /*0018*/ 	.byte	0x04, 0x17
        /*001a*/ 	.short	(.L_190 - .L_189)
.L_189:
        /*001c*/ 	.word	0x00000000
        /*0020*/ 	.short	0x0001
        /*0022*/ 	.short	0x0004
        /*0024*/ 	.byte	0x00, 0xf0, 0x11, 0x00


	//----- nvinfo : EIATTR_KPARAM_INFO
	.align		4
.L_190:
        /*0028*/ 	.byte	0x04, 0x17
        /*002a*/ 	.short	(.L_192 - .L_191)
.L_191:
        /*002c*/ 	.word	0x00000000
        /*0030*/ 	.short	0x0000
        /*0032*/ 	.short	0x0000
        /*0034*/ 	.byte	0x00, 0xf0, 0x11, 0x00


	//----- nvinfo : EIATTR_SPARSE_MMA_MASK
	.align		4
.L_192:
        /*0038*/ 	.byte	0x03, 0x50
        /*003a*/ 	.short	0x0000


	//----- nvinfo : EIATTR_MAXREG_COUNT
	.align		4
        /*003c*/ 	.byte	0x03, 0x1b
        /*003e*/ 	.short	0x00ff


	//----- nvinfo : EIATTR_MERCURY_ISA_VERSION
	.align		4
        /*0040*/ 	.byte	0x03, 0x5f
        /*0042*/ 	.short	0x0101


	//----- nvinfo : EIATTR_VRC_CTA_INIT_COUNT
	.align		4
        /*0044*/ 	.byte	0x02, 0x4a
	.zero		1
	.zero		1


	//----- nvinfo : EIATTR_EXIT_INSTR_OFFSETS
	.align		4
        /*0048*/ 	.byte	0x04, 0x1c
        /*004a*/ 	.short	(.L_194 - .L_193)


	//   ....[0]....
.L_193:
        /*004c*/ 	.word	0x00000400


	//----- nvinfo : EIATTR_CRS_STACK_SIZE
	.align		4
.L_194:
        /*0050*/ 	.byte	0x04, 0x1e
        /*0052*/ 	.short	(.L_196 - .L_195)
.L_195:
        /*0054*/ 	.word	0x00000000


	//----- nvinfo : EIATTR_CBANK_PARAM_SIZE
	.align		4
.L_196:
        /*0058*/ 	.byte	0x03, 0x19
        /*005a*/ 	.short	0x000c


	//----- nvinfo : EIATTR_PARAM_CBANK
	.align		4
        /*005c*/ 	.byte	0x04, 0x0a
        /*005e*/ 	.short	(.L_198 - .L_197)
	.align		4
.L_197:
        /*0060*/ 	.word	index@(.nv.constant0._Z7set_nxyiif)
        /*0064*/ 	.short	0x0380
        /*0066*/ 	.short	0x000c


	//----- nvinfo : EIATTR_SW_WAR
	.align		4
.L_198:
        /*0068*/ 	.byte	0x04, 0x36
        /*006a*/ 	.short	(.L_200 - .L_199)
.L_199:
        /*006c*/ 	.word	0x00000008
.L_200:


//--------------------- .nv.info._Z18right_wall_outflowPf --------------------------
	.section	.nv.info._Z18right_wall_outflowPf,"",@"SHT_CUDA_INFO"
	.sectionflags	@""
	.align	4


	//----- nvinfo : EIATTR_CUDA_API_VERSION
	.align		4
        /*0000*/ 	.byte	0x04, 0x37
        /*0002*/ 	.short	(.L_202 - .L_201)
.L_201:
        /*0004*/ 	.word	0x00000082


	//----- nvinfo : EIATTR_KPARAM_INFO
	.align		4
.L_202:
        /*0008*/ 	.byte	0x04, 0x17
        /*000a*/ 	.short	(.L_204 - .L_203)
.L_203:
        /*000c*/ 	.word	0x00000000
        /*0010*/ 	.short	0x0000
        /*0012*/ 	.short	0x0000
        /*0014*/ 	.byte	0x00, 0xf5, 0x21, 0x00


	//----- nvinfo : EIATTR_SPARSE_MMA_MASK
	.align		4
.L_204:
        /*0018*/ 	.byte	0x03, 0x50
        /*001a*/ 	.short	0x0000


	//----- nvinfo : EIATTR_MAXREG_COUNT
	.align		4
        /*001c*/ 	.byte	0x03, 0x1b
        /*001e*/ 	.short	0x00ff


	//----- nvinfo : EIATTR_MERCURY_ISA_VERSION
	.align		4
        /*0020*/ 	.byte	0x03, 0x5f
        /*0022*/ 	.short	0x0101


	//----- nvinfo : EIATTR_VRC_CTA_INIT_COUNT
	.align		4
        /*0024*/ 	.byte	0x02, 0x4a
	.zero		1
	.zero		1


	//----- nvinfo : EIATTR_EXIT_INSTR_OFFSETS
	.align		4
        /*0028*/ 	.byte	0x04, 0x1c
        /*002a*/ 	.short	(.L_206 - .L_205)


	//   ....[0]....
.L_205:
        /*002c*/ 	.word	0x00000090


	//   ....[1]....
        /*0030*/ 	.word	0x00000170


	//----- nvinfo : EIATTR_CBANK_PARAM_SIZE
	.align		4
.L_206:
        /*0034*/ 	.byte	0x03, 0x19
        /*0036*/ 	.short	0x0008


	//----- nvinfo : EIATTR_PARAM_CBANK
	.align		4
        /*0038*/ 	.byte	0x04, 0x0a
        /*003a*/ 	.short	(.L_208 - .L_207)
	.align		4
.L_207:
        /*003c*/ 	.word	index@(.nv.constant0._Z18right_wall_outflowPf)
        /*0040*/ 	.short	0x0380
        /*0042*/ 	.short	0x0008


	//----- nvinfo : EIATTR_SW_WAR
	.align		4
.L_208:
        /*0044*/ 	.byte	0x04, 0x36
        /*0046*/ 	.short	(.L_210 - .L_209)
.L_209:
        /*0048*/ 	.word	0x00000008
.L_210:


//--------------------- .nv.info._Z11equilibriumPfS_S_ --------------------------
	.section	.nv.info._Z11equilibriumPfS_S_,"",@"SHT_CUDA_INFO"
	.sectionflags	@""
	.align	4


	//----- nvinfo : EIATTR_CUDA_API_VERSION
	.align		4
        /*0000*/ 	.byte	0x04, 0x37
        /*0002*/ 	.short	(.L_212 - .L_211)
.L_211:
        /*0004*/ 	.word	0x00000082


	//----- nvinfo : EIATTR_KPARAM_INFO
	.align		4
.L_212:
        /*0008*/ 	.byte	0x04, 0x17
        /*000a*/ 	.short	(.L_214 - .L_213)
.L_213:
        /*000c*/ 	.word	0x00000000
        /*0010*/ 	.short	0x0002
        /*0012*/ 	.short	0x0010
        /*0014*/ 	.byte	0x00, 0xf5, 0x21, 0x00


	//----- nvinfo : EIATTR_KPARAM_INFO
	.align		4
.L_214:
        /*0018*/ 	.byte	0x04, 0x17
        /*001a*/ 	.short	(.L_216 - .L_215)
.L_215:
        /*001c*/ 	.word	0x00000000
        /*0020*/ 	.short	0x0001
        /*0022*/ 	.short	0x0008
        /*0024*/ 	.byte	0x00, 0xf5, 0x21, 0x00


	//----- nvinfo : EIATTR_KPARAM_INFO
	.align		4
.L_216:
        /*0028*/ 	.byte	0x04, 0x17
        /*002a*/ 	.short	(.L_218 - .L_217)
.L_217:
        /*002c*/ 	.word	0x00000000
        /*0030*/ 	.short	0x0000
        /*0032*/ 	.short	0x0000
        /*0034*/ 	.byte	0x00, 0xf5, 0x21, 0x00


	//----- nvinfo : EIATTR_SPARSE_MMA_MASK
	.align		4
.L_218:
        /*0038*/ 	.byte	0x03, 0x50
        /*003a*/ 	.short	0x0000


	//----- nvinfo : EIATTR_MAXREG_COUNT
	.align		4
        /*003c*/ 	.byte	0x03, 0x1b
        /*003e*/ 	.short	0x00ff


	//----- nvinfo : EIATTR_MERCURY_ISA_VERSION
	.align		4
        /*0040*/ 	.byte	0x03, 0x5f
        /*0042*/ 	.short	0x0101


	//----- nvinfo : EIATTR_VRC_CTA_INIT_COUNT
	.align		4
        /*0044*/ 	.byte	0x02, 0x4a
	.zero		1
	.zero		1


	//----- nvinfo : EIATTR_EXIT_INSTR_OFFSETS
	.align		4
        /*0048*/ 	.byte	0x04, 0x1c
        /*004a*/ 	.short	(.L_220 - .L_219)


	//   ....[0]....
.L_219:
        /*004c*/ 	.word	0x00000100


	//   ....[1]....
        /*0050*/ 	.word	0x00000ab0


	//----- nvinfo : EIATTR_CBANK_PARAM_SIZE
	.align		4
.L_220:
        /*0054*/ 	.byte	0x03, 0x19
        /*0056*/ 	.short	0x0018


	//----- nvinfo : EIATTR_PARAM_CBANK
	.align		4
        /*0058*/ 	.byte	0x04, 0x0a
        /*005a*/ 	.short	(.L_222 - .L_221)
	.align		4
.L_221:
        /*005c*/ 	.word	index@(.nv.constant0._Z11equilibriumPfS_S_)
        /*0060*/ 	.short	0x0380
        /*0062*/ 	.short	0x0018


	//----- nvinfo : EIATTR_SW_WAR
	.align		4
.L_222:
        /*0064*/ 	.byte	0x04, 0x36
        /*0066*/ 	.short	(.L_224 - .L_223)
.L_223:
        /*0068*/ 	.word	0x00000008
.L_224:


//--------------------- .nv.info._Z11macroscopicPfS_S_ --------------------------
	.section	.nv.info._Z11macroscopicPfS_S_,"",@"SHT_CUDA_INFO"
	.sectionflags	@""
	.align	4


	//----- nvinfo : EIATTR_CUDA_API_VERSION
	.align		4
        /*0000*/ 	.byte	0x04, 0x37
        /*0002*/ 	.short	(.L_226 - .L_225)
.L_225:
        /*0004*/ 	.word	0x00000082


	//----- nvinfo : EIATTR_KPARAM_INFO
	.align		4
.L_226:
        /*0008*/ 	.byte	0x04, 0x17
        /*000a*/ 	.short	(.L_228 - .L_227)
.L_227:
        /*000c*/ 	.word	0x00000000
        /*0010*/ 	.short	0x0002
        /*0012*/ 	.short	0x0010
        /*0014*/ 	.byte	0x00, 0xf5, 0x21, 0x00


	//----- nvinfo : EIATTR_KPARAM_INFO
	.align		4
.L_228:
        /*0018*/ 	.byte	0x04, 0x17
        /*001a*/ 	.short	(.L_230 - .L_229)
.L_229:
        /*001c*/ 	.word	0x00000000
        /*0020*/ 	.short	0x0001
        /*0022*/ 	.short	0x0008
        /*0024*/ 	.byte	0x00, 0xf5, 0x21, 0x00


	//----- nvinfo : EIATTR_KPARAM_INFO
	.align		4
.L_230:
        /*0028*/ 	.byte	0x04, 0x17
        /*002a*/ 	.short	(.L_232 - .L_231)
.L_231:
        /*002c*/ 	.word	0x00000000
        /*0030*/ 	.short	0x0000
        /*0032*/ 	.short	0x0000
        /*0034*/ 	.byte	0x00, 0xf5, 0x21, 0x00


	//----- nvinfo : EIATTR_SPARSE_MMA_MASK
	.align		4
.L_232:
        /*0038*/ 	.byte	0x03, 0x50
        /*003a*/ 	.short	0x0000


	//----- nvinfo : EIATTR_MAXREG_COUNT
	.align		4
        /*003c*/ 	.byte	0x03, 0x1b
        /*003e*/ 	.short	0x00ff


	//----- nvinfo : EIATTR_MERCURY_ISA_VERSION
	.align		4
        /*0040*/ 	.byte	0x03, 0x5f
        /*0042*/ 	.short	0x0101


	//----- nvinfo : EIATTR_VRC_CTA_INIT_COUNT
	.align		4
        /*0044*/ 	.byte	0x02, 0x4a
	.zero		1
	.zero		1


	//----- nvinfo : EIATTR_EXIT_INSTR_OFFSETS
	.align		4
        /*0048*/ 	.byte	0x04, 0x1c
        /*004a*/ 	.short	(.L_234 - .L_233)


	//   ....[0]....
.L_233:
        /*004c*/ 	.word	0x00000100


	//   ....[1]....
        /*0050*/ 	.word	0x00001540


	//----- nvinfo : EIATTR_CRS_STACK_SIZE
	.align		4
.L_234:
        /*0054*/ 	.byte	0x04, 0x1e
        /*0056*/ 	.short	(.L_236 - .L_235)
.L_235:
        /*0058*/ 	.word	0x00000000


	//----- nvinfo : EIATTR_CBANK_PARAM_SIZE
	.align		4
.L_236:
        /*005c*/ 	.byte	0x03, 0x19
        /*005e*/ 	.short	0x0018


	//----- nvinfo : EIATTR_PARAM_CBANK
	.align		4
        /*0060*/ 	.byte	0x04, 0x0a
        /*0062*/ 	.short	(.L_238 - .L_237)
	.align		4
.L_237:
        /*0064*/ 	.word	index@(.nv.constant0._Z11macroscopicPfS_S_)
        /*0068*/ 	.short	0x0380
        /*006a*/ 	.short	0x0018


	//----- nvinfo : EIATTR_SW_WAR
	.align		4
.L_238:
        /*006c*/ 	.byte	0x04, 0x36
        /*006e*/ 	.short	(.L_240 - .L_239)
.L_239:
        /*0070*/ 	.word	0x00000008
.L_240:


//--------------------- .nv.info._Z13obstacle_maskPb --------------------------
	.section	.nv.info._Z13obstacle_maskPb,"",@"SHT_CUDA_INFO"
	.sectionflags	@""
	.align	4


	//----- nvinfo : EIATTR_CUDA_API_VERSION
	.align		4
        /*0000*/ 	.byte	0x04, 0x37
        /*0002*/ 	.short	(.L_242 - .L_241)
.L_241:
        /*0004*/ 	.word	0x00000082


	//----- nvinfo : EIATTR_KPARAM_INFO
	.align		4
.L_242:
        /*0008*/ 	.byte	0x04, 0x17
        /*000a*/ 	.short	(.L_244 - .L_243)
.L_243:
        /*000c*/ 	.word	0x00000000
        /*0010*/ 	.short	0x0000
        /*0012*/ 	.short	0x0000
        /*0014*/ 	.byte	0x00, 0xf5, 0x21, 0x00


	//----- nvinfo : EIATTR_SPARSE_MMA_MASK
	.align		4
.L_244:
        /*0018*/ 	.byte	0x03, 0x50
        /*001a*/ 	.short	0x0000


	//----- nvinfo : EIATTR_MAXREG_COUNT
	.align		4
        /*001c*/ 	.byte	0x03, 0x1b
        /*001e*/ 	.short	0x00ff


	//----- nvinfo : EIATTR_MERCURY_ISA_VERSION
	.align		4
        /*0020*/ 	.byte	0x03, 0x5f
        /*0022*/ 	.short	0x0101


	//----- nvinfo : EIATTR_VRC_CTA_INIT_COUNT
	.align		4
        /*0024*/ 	.byte	0x02, 0x4a
	.zero		1
	.zero		1


	//----- nvinfo : EIATTR_EXIT_INSTR_OFFSETS
	.align		4
        /*0028*/ 	.byte	0x04, 0x1c
        /*002a*/ 	.short	(.L_246 - .L_245)


	//   ....[0]....
.L_245:
        /*002c*/ 	.word	0x00000100


	//   ....[1]....
        /*0030*/ 	.word	0x00000230


	//----- nvinfo : EIATTR_CBANK_PARAM_SIZE
	.align		4
.L_246:
        /*0034*/ 	.byte	0x03, 0x19
        /*0036*/ 	.short	0x0008


	//----- nvinfo : EIATTR_PARAM_CBANK
	.align		4
        /*0038*/ 	.byte	0x04, 0x0a
        /*003a*/ 	.short	(.L_248 - .L_247)
	.align		4
.L_247:
        /*003c*/ 	.word	index@(.nv.constant0._Z13obstacle_maskPb)
        /*0040*/ 	.short	0x0380
        /*0042*/ 	.short	0x0008


	//----- nvinfo : EIATTR_SW_WAR
	.align		4
.L_248:
        /*0044*/ 	.byte	0x04, 0x36
        /*0046*/ 	.short	(.L_250 - .L_249)
.L_249:
        /*0048*/ 	.word	0x00000008
.L_250:


//--------------------- .nv.info._Z10setRhoTo1fPf --------------------------
	.section	.nv.info._Z10setRhoTo1fPf,"",@"SHT_CUDA_INFO"
	.sectionflags	@""
	.align	4


	//----- nvinfo : EIATTR_CUDA_API_VERSION
	.align		4
        /*0000*/ 	.byte	0x04, 0x37
        /*0002*/ 	.short	(.L_252 - .L_251)
.L_251:
        /*0004*/ 	.word	0x00000082


	//----- nvinfo : EIATTR_KPARAM_INFO
	.align		4
.L_252:
        /*0008*/ 	.byte	0x04, 0x17
        /*000a*/ 	.short	(.L_254 - .L_253)
.L_253:
        /*000c*/ 	.word	0x00000000
        /*0010*/ 	.short	0x0000
        /*0012*/ 	.short	0x0000
        /*0014*/ 	.byte	0x00, 0xf5, 0x21, 0x00


	//----- nvinfo : EIATTR_SPARSE_MMA_MASK
	.align		4
.L_254:
        /*0018*/ 	.byte	0x03, 0x50
        /*001a*/ 	.short	0x0000


	//----- nvinfo : EIATTR_MAXREG_COUNT
	.align		4
        /*001c*/ 	.byte	0x03, 0x1b
        /*001e*/ 	.short	0x00ff


	//----- nvinfo : EIATTR_MERCURY_ISA_VERSION
	.align		4
        /*0020*/ 	.byte	0x03, 0x5f
        /*0022*/ 	.short	0x0101


	//----- nvinfo : EIATTR_VRC_CTA_INIT_COUNT
	.align		4
        /*0024*/ 	.byte	0x02, 0x4a
	.zero		1
	.zero		1


	//----- nvinfo : EIATTR_EXIT_INSTR_OFFSETS
	.align		4
        /*0028*/ 	.byte	0x04, 0x1c
        /*002a*/ 	.short	(.L_256 - .L_255)


	//   ....[0]....
.L_255:
        /*002c*/ 	.word	0x00000100


	//   ....[1]....
        /*0030*/ 	.word	0x00000160


	//----- nvinfo : EIATTR_CBANK_PARAM_SIZE
	.align		4
.L_256:
        /*0034*/ 	.byte	0x03, 0x19
        /*0036*/ 	.short	0x0008


	//----- nvinfo : EIATTR_PARAM_CBANK
	.align		4
        /*0038*/ 	.byte	0x04, 0x0a
        /*003a*/ 	.short	(.L_258 - .L_257)
	.align		4
.L_257:
        /*003c*/ 	.word	index@(.nv.constant0._Z10setRhoTo1fPf)
        /*0040*/ 	.short	0x0380
        /*0042*/ 	.short	0x0008


	//----- nvinfo : EIATTR_SW_WAR
	.align		4
.L_258:
        /*0044*/ 	.byte	0x04, 0x36
        /*0046*/ 	.short	(.L_260 - .L_259)
.L_259:
        /*0048*/ 	.word	0x00000008
.L_260:


//--------------------- .nv.callgraph             --------------------------
	.section	.nv.callgraph,"",@"SHT_CUDA_CALLGRAPH"
	.align	4
	.sectionentsize	8
	.align		4
        /*0000*/ 	.word	0x00000000
	.align		4
        /*0004*/ 	.word	0xffffffff
	.align		4
        /*0008*/ 	.word	0x00000000
	.align		4
        /*000c*/ 	.word	0xfffffffe
	.align		4
        /*0010*/ 	.word	0x00000000
	.align		4
        /*0014*/ 	.word	0xfffffffd
	.align		4
        /*0018*/ 	.word	0x00000000
	.align		4
        /*001c*/ 	.word	0xfffffffc


//--------------------- .nv.constant4             --------------------------
	.section	.nv.constant4,"a",@progbits
	.align	8
	.align		8
.nv.constant4:
        /*0000*/ 	.dword	nx
	.align		8
        /*0008*/ 	.dword	ny
	.align		8
        /*0010*/ 	.dword	ly
	.align		8
        /*0018*/ 	.dword	cx
	.align		8
        /*0020*/ 	.dword	cy
	.align		8
        /*0028*/ 	.dword	r
	.align		8
        /*0030*/ 	.dword	uLB
	.align		8
        /*0038*/ 	.dword	nulb
	.align		8
        /*0040*/ 	.dword	omega
	.align		8
        /*0048*/ 	.dword	Re
	.align		8
        /*0050*/ 	.dword	col1
	.align		8
        /*0058*/ 	.dword	col2
	.align		8
        /*0060*/ 	.dword	col3
	.align		8
        /*0068*/ 	.dword	d_v
	.align		8
        /*0070*/ 	.dword	d_t
	.align		8
        /*0078*/ 	.dword	__cudart_i2opi_d
	.align		8
        /*0080*/ 	.dword	__cudart_sin_cos_coeffs


//--------------------- .text._Z9streamingPfS_    --------------------------
	.section	.text._Z9streamingPfS_,"ax",@progbits
	.align	128
        .global         _Z9streamingPfS_
        .type           _Z9streamingPfS_,@function
        .size           _Z9streamingPfS_,(.L_x_86 - _Z9streamingPfS_)
        .other          _Z9streamingPfS_,@"STO_CUDA_ENTRY STV_DEFAULT"
_Z9streamingPfS_:
.text._Z9streamingPfS_:
[----:B------:R-:W-:Y:S08]  /*0000*/  LDC R1, c[0x0][0x37c] ;  /* 0x0000df00ff017b82 */ /* 0x000ff00000000800 */
[----:B------:R-:W0:Y:S01]  /*0010*/  LDC.64 R4, c[0x4][0x8] ;  /* 0x01000200ff047b82 */ /* 0x000e220000000a00 */
[----:B------:R-:W0:Y:S07]  /*0020*/  LDCU.64 UR4, c[0x0][0x358] ;  /* 0x00006b00ff0477ac */ /* 0x000e2e0008000a00 */
[----:B------:R-:W1:Y:S01]  /*0030*/  LDC.64 R2, c[0x4][RZ] ;  /* 0x01000000ff027b82 */ /* 0x000e620000000a00 */
[----:B0-----:R-:W2:Y:S04]  /*0040*/  LDG.E R8, desc[UR4][R4.64] ;  /* 0x0000000404087981 */ /* 0x001ea8000c1e1900 */
[----:B-1----:R-:W3:Y:S03]  /*0050*/  LDG.E R9, desc[UR4][R2.64] ;  /* 0x0000000402097981 */ /* 0x002ee6000c1e1900 */
[----:B------:R-:W0:Y:S01]  /*0060*/  LDC R0, c[0x0][0x360] ;  /* 0x0000d800ff007b82 */ /* 0x000e220000000800 */
[----:B------:R-:W1:Y:S01]  /*0070*/  S2R R6, SR_TID.Y ;  /* 0x0000000000067919 */ /* 0x000e620000002200 */
[----:B------:R-:W0:Y:S06]  /*0080*/  S2R R11, SR_TID.X ;  /* 0x00000000000b7919 */ /* 0x000e2c0000002100 */
[----:B------:R-:W1:Y:S08]  /*0090*/  S2UR UR7, SR_CTAID.Y ;  /* 0x00000000000779c3 */ /* 0x000e700000002600 */
[----:B------:R-:W1:Y:S08]  /*00a0*/  LDC R7, c[0x0][0x364] ;  /* 0x0000d900ff077b82 */ /* 0x000e700000000800 */
[----:B------:R-:W0:Y:S01]  /*00b0*/  S2UR UR6, SR_CTAID.X ;  /* 0x00000000000679c3 */ /* 0x000e220000002500 */
[----:B-1----:R-:W-:-:S02]  /*00c0*/  IMAD R7, R7, UR7, R6 ;  /* 0x0000000707077c24 */ /* 0x002fc4000f8e0206 */
[----:B0-----:R-:W-:-:S03]  /*00d0*/  IMAD R0, R0, UR6, R11 ;  /* 0x0000000600007c24 */ /* 0x001fc6000f8e020b */
[----:B--2---:R-:W-:-:S04]  /*00e0*/  ISETP.GE.AND P0, PT, R7, R8, PT ;  /* 0x000000080700720c */ /* 0x004fc80003f06270 */
[----:B---3--:R-:W-:-:S13]  /*00f0*/  ISETP.GE.OR P0, PT, R0, R9, P0 ;  /* 0x000000090000720c */ /* 0x008fda0000706670 */
[----:B------:R-:W-:Y:S05]  /*0100*/  @P0 EXIT ;  /* 0x000000000000094d */ /* 0x000fea0003800000 */
[----:B------:R-:W0:Y:S01]  /*0110*/  S2R R15, SR_TID.Z ;  /* 0x00000000000f7919 */ /* 0x000e220000002300 */
[----:B------:R-:W1:Y:S01]  /*0120*/  LDC.64 R2, c[0x4][0x68] ;  /* 0x01001a00ff027b82 */ /* 0x000e620000000a00 */
[----:B0-----:R-:W-:-:S05]  /*0130*/  SHF.L.U32 R5, R15, 0x1, RZ ;  /* 0x000000010f057819 */ /* 0x001fca00000006ff */
[----:B-1----:R-:W-:Y:S02]  /*0140*/  IMAD.WIDE.U32 R2, R5, 0x4, R2 ;  /* 0x0000000405027825 */ /* 0x002fe400078e0002 */
[----:B------:R-:W0:Y:S03]  /*0150*/  LDC.64 R4, c[0x0][0x380] ;  /* 0x0000e000ff047b82 */ /* 0x000e260000000a00 */
[----:B------:R-:W2:Y:S04]  /*0160*/  LDG.E.CONSTANT R11, desc[UR4][R2.64] ;  /* 0x00000004020b7981 */ /* 0x000ea8000c1e9900 */
[----:B------:R-:W3:Y:S01]  /*0170*/  LDG.E.CONSTANT R6, desc[UR4][R2.64+0x4] ;  /* 0x0000040402067981 */ /* 0x000ee2000c1e9900 */
[----:B------:R-:W-:-:S04]  /*0180*/  IMAD R10, R7, R9, R0 ;  /* 0x00000009070a7224 */ /* 0x000fc800078e0200 */
[----:B------:R-:W-:-:S04]  /*0190*/  IMAD R13, R10, 0x9, R15 ;  /* 0x000000090a0d7824 */ /* 0x000fc800078e020f */
[----:B0-----:R-:W-:-:S06]  /*01a0*/  IMAD.WIDE R4, R13, 0x4, R4 ;  /* 0x000000040d047825 */ /* 0x001fcc00078e0204 */
[----:B------:R-:W4:Y:S01]  /*01b0*/  LDG.E R5, desc[UR4][R4.64] ;  /* 0x0000000404057981 */ /* 0x000f22000c1e1900 */
[----:B--2---:R-:W-:Y:S01]  /*01c0*/  IADD3 R0, PT, PT, R0, R11, RZ ;  /* 0x0000000b00007210 */ /* 0x004fe20007ffe0ff */
[----:B---3--:R-:W-:-:S03]  /*01d0*/  IMAD.IADD R11, R7, 0x1, R6 ;  /* 0x00000001070b7824 */ /* 0x008fc600078e0206 */
[----:B------:R-:W-:Y:S01]  /*01e0*/  ISETP.GE.AND P0, PT, R0, RZ, PT ;  /* 0x000000ff0000720c */ /* 0x000fe20003f06270 */
[----:B------:R-:W0:Y:S01]  /*01f0*/  LDC.64 R6, c[0x0][0x388] ;  /* 0x0000e200ff067b82 */ /* 0x000e220000000a00 */
[----:B------:R-:W-:-:S11]  /*0200*/  ISETP.GE.AND P1, PT, R11, RZ, PT ;  /* 0x000000ff0b00720c */ /* 0x000fd60003f26270 */
[----:B------:R-:W-:Y:S02]  /*0210*/  @!P0 IADD3 R0, PT, PT, R9, -0x1, RZ ;  /* 0xffffffff09008810 */ /* 0x000fe40007ffe0ff */
[----:B------:R-:W-:Y:S02]  /*0220*/  @!P1 VIADD R11, R8, 0xffffffff ;  /* 0xffffffff080b9836 */ /* 0x000fe40000000000 */
[----:B------:R-:W-:-:S03]  /*0230*/  ISETP.GE.AND P0, PT, R0, R9, PT ;  /* 0x000000090000720c */ /* 0x000fc60003f06270 */
[C---:B------:R-:W-:Y:S02]  /*0240*/  ISETP.GE.AND P1, PT, R11.reuse, R8, PT ;  /* 0x000000080b00720c */ /* 0x040fe40003f26270 */
[----:B------:R-:W-:Y:S02]  /*0250*/  SEL R0, R0, RZ, !P0 ;  /* 0x000000ff00007207 */ /* 0x000fe40004000000 */
[----:B------:R-:W-:-:S05]  /*0260*/  SEL R11, R11, RZ, !P1 ;  /* 0x000000ff0b0b7207 */ /* 0x000fca0004800000 */
[----:B------:R-:W-:-:S04]  /*0270*/  IMAD R0, R9, R11, R0 ;  /* 0x0000000b09007224 */ /* 0x000fc800078e0200 */
[----:B------:R-:W-:-:S04]  /*0280*/  IMAD R3, R0, 0x9, R15 ;  /* 0x0000000900037824 */ /* 0x000fc800078e020f */
[----:B0-----:R-:W-:-:S05]  /*0290*/  IMAD.WIDE R2, R3, 0x4, R6 ;  /* 0x0000000403027825 */ /* 0x001fca00078e0206 */
[----:B----4-:R-:W-:Y:S01]  /*02a0*/  STG.E desc[UR4][R2.64], R5 ;  /* 0x0000000502007986 */ /* 0x010fe2000c101904 */
[----:B------:R-:W-:Y:S05]  /*02b0*/  EXIT ;  /* 0x000000000000794d */ /* 0x000fea0003800000 */
.L_x_0:
[----:B------:R-:W-:-:S00]  /*02c0*/  BRA `(.L_x_0) ;  /* 0xfffffffc00fc7947 */ /* 0x000fc0000383ffff */
[----:B------:R-:W-:-:S00]  /*02d0*/  NOP ;  /* 0x0000000000007918 */ /* 0x000fc00000000000 */
        /* <DEDUP_REMOVED lines=10> */
.L_x_86:


//--------------------- .text._Z11bounce_backPbPfS0_ --------------------------
	.section	.text._Z11bounce_backPbPfS0_,"ax",@progbits
	.align	128
        .global         _Z11bounce_backPbPfS0_
        .type           _Z11bounce_backPbPfS0_,@function
        .size           _Z11bounce_backPbPfS0_,(.L_x_87 - _Z11bounce_backPbPfS0_)
        .other          _Z11bounce_backPbPfS0_,@"STO_CUDA_ENTRY STV_DEFAULT"
_Z11bounce_backPbPfS0_:
.text._Z11bounce_backPbPfS0_:
        /* <DEDUP_REMOVED lines=17> */
[----:B------:R-:W0:Y:S01]  /*0110*/  LDCU.64 UR6, c[0x0][0x380] ;  /* 0x00007000ff0677ac */ /* 0x000e220008000a00 */
[----:B------:R-:W-:-:S05]  /*0120*/  IMAD R0, R7, R3, R0 ;  /* 0x0000000307007224 */ /* 0x000fca00078e0200 */
[----:B0-----:R-:W-:-:S04]  /*0130*/  IADD3 R2, P0, PT, R0, UR6, RZ ;  /* 0x0000000600027c10 */ /* 0x001fc8000ff1e0ff */
[----:B------:R-:W-:-:S05]  /*0140*/  LEA.HI.X.SX32 R3, R0, UR7, 0x1, P0 ;  /* 0x0000000700037c11 */ /* 0x000fca00080f0eff */
[----:B------:R-:W2:Y:S02]  /*0150*/  LDG.E.U8 R2, desc[UR4][R2.64] ;  /* 0x0000000402027981 */ /* 0x000ea4000c1e1100 */
[----:B--2---:R-:W-:-:S13]  /*0160*/  ISETP.NE.AND P0, PT, R2, RZ, PT ;  /* 0x000000ff0200720c */ /* 0x004fda0003f05270 */
[----:B------:R-:W-:Y:S05]  /*0170*/  @!P0 EXIT ;  /* 0x000000000000894d */ /* 0x000fea0003800000 */
[----:B------:R-:W0:Y:S01]  /*0180*/  S2R R7, SR_TID.Z ;  /* 0x0000000000077919 */ /* 0x000e220000002300 */
[----:B------:R-:W1:Y:S01]  /*0190*/  LDC.64 R2, c[0x0][0x388] ;  /* 0x0000e200ff027b82 */ /* 0x000e620000000a00 */
[----:B0-----:R-:W-:-:S04]  /*01a0*/  IMAD R5, R0, 0x9, -R7 ;  /* 0x0000000900057824 */ /* 0x001fc800078e0a07 */
[----:B-1----:R-:W-:-:S03]  /*01b0*/  IMAD.WIDE R2, R5, 0x4, R2 ;  /* 0x0000000405027825 */ /* 0x002fc600078e0202 */
[----:B------:R-:W0:Y:S03]  /*01c0*/  LDC.64 R4, c[0x0][0x390] ;  /* 0x0000e400ff047b82 */ /* 0x000e260000000a00 */
[----:B------:R-:W2:Y:S01]  /*01d0*/  LDG.E R3, desc[UR4][R2.64+0x20] ;  /* 0x0000200402037981 */ /* 0x000ea2000c1e1900 */
[----:B------:R-:W-:-:S04]  /*01e0*/  IMAD R7, R0, 0x9, R7 ;  /* 0x0000000900077824 */ /* 0x000fc800078e0207 */
[----:B0-----:R-:W-:-:S05]  /*01f0*/  IMAD.WIDE R4, R7, 0x4, R4 ;  /* 0x0000000407047825 */ /* 0x001fca00078e0204 */
[----:B--2---:R-:W-:Y:S01]  /*0200*/  STG.E desc[UR4][R4.64], R3 ;  /* 0x0000000304007986 */ /* 0x004fe2000c101904 */
[----:B------:R-:W-:Y:S05]  /*0210*/  EXIT ;  /* 0x000000000000794d */ /* 0x000fea0003800000 */
.L_x_1:
        /* <DEDUP_REMOVED lines=14> */
.L_x_87:


//--------------------- .text._Z9collisionPfS_S_  --------------------------
	.section	.text._Z9collisionPfS_S_,"ax",@progbits
	.align	128
        .global         _Z9collisionPfS_S_
        .type           _Z9collisionPfS_S_,@function
        .size           _Z9collisionPfS_S_,(.L_x_88 - _Z9collisionPfS_S_)
        .other          _Z9collisionPfS_S_,@"STO_CUDA_ENTRY STV_DEFAULT"
_Z9collisionPfS_S_:
.text._Z9collisionPfS_S_:
        /* <DEDUP_REMOVED lines=19> */
[----:B------:R-:W-:-:S07]  /*0130*/  IMAD R0, R9, R11, R0 ;  /* 0x0000000b09007224 */ /* 0x000fce00078e0200 */
[----:B------:R-:W2:Y:S08]  /*0140*/  LDC.64 R6, c[0x0][0x388] ;  /* 0x0000e200ff067b82 */ /* 0x000eb00000000a00 */
[----:B------:R-:W3:Y:S08]  /*0150*/  LDC.64 R4, c[0x4][0x40] ;  /* 0x01001000ff047b82 */ /* 0x000ef00000000a00 */
[----:B------:R-:W4:Y:S01]  /*0160*/  LDC.64 R8, c[0x0][0x390] ;  /* 0x0000e400ff087b82 */ /* 0x000f220000000a00 */
[----:B0-----:R-:W-:-:S04]  /*0170*/  IMAD R11, R0, 0x9, R13 ;  /* 0x00000009000b7824 */ /* 0x001fc800078e020d */
[----:B-1----:R-:W-:-:S04]  /*0180*/  IMAD.WIDE R2, R11, 0x4, R2 ;  /* 0x000000040b027825 */ /* 0x002fc800078e0202 */
[C---:B--2---:R-:W-:Y:S01]  /*0190*/  IMAD.WIDE R6, R11.reuse, 0x4, R6 ;  /* 0x000000040b067825 */ /* 0x044fe200078e0206 */
[----:B---3--:R-:W2:Y:S04]  /*01a0*/  LDG.E R5, desc[UR4][R4.64] ;  /* 0x0000000404057981 */ /* 0x008ea8000c1e1900 */
[----:B------:R-:W3:Y:S04]  /*01b0*/  LDG.E R2, desc[UR4][R2.64] ;  /* 0x0000000402027981 */ /* 0x000ee8000c1e1900 */
[----:B------:R-:W3:Y:S01]  /*01c0*/  LDG.E R7, desc[UR4][R6.64] ;  /* 0x0000000406077981 */ /* 0x000ee2000c1e1900 */
[----:B----4-:R-:W-:-:S04]  /*01d0*/  IMAD.WIDE R8, R11, 0x4, R8 ;  /* 0x000000040b087825 */ /* 0x010fc800078e0208 */
[----:B---3--:R-:W-:-:S04]  /*01e0*/  FADD R0, R2, -R7 ;  /* 0x8000000702007221 */ /* 0x008fc80000000000 */
[----:B--2---:R-:W-:-:S05]  /*01f0*/  FFMA R11, -R5, R0, R2 ;  /* 0x00000000050b7223 */ /* 0x004fca0000000102 */
[----:B------:R-:W-:Y:S01]  /*0200*/  STG.E desc[UR4][R8.64], R11 ;  /* 0x0000000b08007986 */ /* 0x000fe2000c101904 */
[----:B------:R-:W-:Y:S05]  /*0210*/  EXIT ;  /* 0x000000000000794d */ /* 0x000fea0003800000 */
.L_x_2:
        /* <DEDUP_REMOVED lines=14> */
.L_x_88:


//--------------------- .text._Z18equilibrium_to_finPfS_ --------------------------
	.section	.text._Z18equilibrium_to_finPfS_,"ax",@progbits
	.align	128
        .global         _Z18equilibrium_to_finPfS_
        .type           _Z18equilibrium_to_finPfS_,@function
        .size           _Z18equilibrium_to_finPfS_,(.L_x_89 - _Z18equilibrium_to_finPfS_)
        .other          _Z18equilibrium_to_finPfS_,@"STO_CUDA_ENTRY STV_DEFAULT"
_Z18equilibrium_to_finPfS_:
.text._Z18equilibrium_to_finPfS_:
[----:B------:R-:W-:Y:S08]  /*0000*/  LDC R1, c[0x0][0x37c] ;  /* 0x0000df00ff017b82 */ /* 0x000ff00000000800 */
[----:B------:R-:W0:Y:S01]  /*0010*/  LDC.64 R4, c[0x4][0x8] ;  /* 0x01000200ff047b82 */ /* 0x000e220000000a00 */
[----:B------:R-:W0:Y:S07]  /*0020*/  LDCU.64 UR4, c[0x0][0x358] ;  /* 0x00006b00ff0477ac */ /* 0x000e2e0008000a00 */
[----:B------:R-:W1:Y:S01]  /*0030*/  LDC.64 R2, c[0x4][RZ] ;  /* 0x01000000ff027b82 */ /* 0x000e620000000a00 */
[----:B0-----:R-:W2:Y:S04]  /*0040*/  LDG.E R5, desc[UR4][R4.64] ;  /* 0x0000000404057981 */ /* 0x001ea8000c1e1900 */
[----:B-1----:R-:W3:Y:S03]  /*0050*/  LDG.E R7, desc[UR4][R2.64] ;  /* 0x0000000402077981 */ /* 0x002ee6000c1e1900 */
[----:B------:R-:W0:Y:S01]  /*0060*/  S2UR UR6, SR_CTAID.Y ;  /* 0x00000000000679c3 */ /* 0x000e220000002600 */
[----:B------:R-:W0:Y:S07]  /*0070*/  S2R R9, SR_TID.Y ;  /* 0x0000000000097919 */ /* 0x000e2e0000002200 */
[----:B------:R-:W0:Y:S02]  /*0080*/  LDC R0, c[0x0][0x364] ;  /* 0x0000d900ff007b82 */ /* 0x000e240000000800 */
[----:B0-----:R-:W-:-:S05]  /*0090*/  IMAD R0, R0, UR6, R9 ;  /* 0x0000000600007c24 */ /* 0x001fca000f8e0209 */
[----:B--2---:R-:W-:-:S04]  /*00a0*/  ISETP.GE.AND P0, PT, R0, R5, PT ;  /* 0x000000050000720c */ /* 0x004fc80003f06270 */
[----:B---3--:R-:W-:-:S13]  /*00b0*/  ISETP.LT.OR P0, PT, R7, 0x1, P0 ;  /* 0x000000010700780c */ /* 0x008fda0000701670 */
[----:B------:R-:W-:Y:S05]  /*00c0*/  @P0 EXIT ;  /* 0x000000000000094d */ /* 0x000fea0003800000 */
[----:B------:R-:W0:Y:S01]  /*00d0*/  S2R R2, SR_TID.Z ;  /* 0x0000000000027919 */ /* 0x000e220000002300 */
[----:B------:R-:W1:Y:S01]  /*00e0*/  LDCU.64 UR6, c[0x4][0x50] ;  /* 0x01000a00ff0677ac */ /* 0x000e620008000a00 */
[----:B------:R-:W2:Y:S01]  /*00f0*/  LDC.64 R8, c[0x0][0x380] ;  /* 0x0000e000ff087b82 */ /* 0x000ea20000000a00 */
[----:B------:R-:W3:Y:S01]  /*0100*/  LDCU.64 UR8, c[0x4][0x60] ;  /* 0x01000c00ff0877ac */ /* 0x000ee20008000a00 */
[----:B0-----:R-:W-:-:S03]  /*0110*/  IMAD.WIDE.U32 R2, R2, 0x4, RZ ;  /* 0x0000000402027825 */ /* 0x001fc600078e00ff */
[C---:B-1----:R-:W-:Y:S02]  /*0120*/  IADD3 R10, P0, PT, R2.reuse, UR6, RZ ;  /* 0x00000006020a7c10 */ /* 0x042fe4000ff1e0ff */
[----:B---3--:R-:W-:Y:S02]  /*0130*/  IADD3 R12, P1, PT, -R2, UR8, RZ ;  /* 0x00000008020c7c10 */ /* 0x008fe4000ff3e1ff */
[C---:B------:R-:W-:Y:S02]  /*0140*/  IADD3.X R11, PT, PT, R3.reuse, UR7, RZ, P0, !PT ;  /* 0x00000007030b7c10 */ /* 0x040fe400087fe4ff */
[----:B------:R-:W-:Y:S02]  /*0150*/  IADD3.X R13, PT, PT, ~R3, UR9, RZ, P1, !PT ;  /* 0x00000009030d7c10 */ /* 0x000fe40008ffe5ff */
[----:B------:R-:W0:Y:S02]  /*0160*/  LDC.64 R2, c[0x0][0x388] ;  /* 0x0000e200ff027b82 */ /* 0x000e240000000a00 */
[----:B------:R-:W3:Y:S04]  /*0170*/  LDG.E.CONSTANT R11, desc[UR4][R10.64] ;  /* 0x000000040a0b7981 */ /* 0x000ee8000c1e9900 */
[----:B------:R-:W4:Y:S01]  /*0180*/  LDG.E.CONSTANT R13, desc[UR4][R12.64+0x8] ;  /* 0x000008040c0d7981 */ /* 0x000f22000c1e9900 */
[----:B------:R-:W-:-:S04]  /*0190*/  IMAD R0, R0, R7, RZ ;  /* 0x0000000700007224 */ /* 0x000fc800078e02ff */
[C---:B---3--:R-:W-:Y:S02]  /*01a0*/  IMAD R15, R0.reuse, 0x9, R11 ;  /* 0x00000009000f7824 */ /* 0x048fe400078e020b */
[----:B----4-:R-:W-:Y:S02]  /*01b0*/  IMAD R17, R0, 0x9, R13 ;  /* 0x0000000900117824 */ /* 0x010fe400078e020d */
[----:B--2---:R-:W-:-:S04]  /*01c0*/  IMAD.WIDE R4, R15, 0x4, R8 ;  /* 0x000000040f047825 */ /* 0x004fc800078e0208 */
[C---:B0-----:R-:W-:Y:S02]  /*01d0*/  IMAD.WIDE R6, R17.reuse, 0x4, R2 ;  /* 0x0000000411067825 */ /* 0x041fe400078e0202 */
[----:B------:R-:W2:Y:S02]  /*01e0*/  LDG.E R4, desc[UR4][R4.64] ;  /* 0x0000000404047981 */ /* 0x000ea4000c1e1900 */
[----:B------:R-:W-:Y:S02]  /*01f0*/  IMAD.WIDE R8, R17, 0x4, R8 ;  /* 0x0000000411087825 */ /* 0x000fe400078e0208 */
[----:B------:R-:W2:Y:S04]  /*0200*/  LDG.E R7, desc[UR4][R6.64] ;  /* 0x0000000406077981 */ /* 0x000ea8000c1e1900 */
[----:B------:R-:W3:Y:S01]  /*0210*/  LDG.E R9, desc[UR4][R8.64] ;  /* 0x0000000408097981 */ /* 0x000ee2000c1e1900 */
[----:B------:R-:W-:-:S04]  /*0220*/  IMAD.WIDE R2, R15, 0x4, R2 ;  /* 0x000000040f027825 */ /* 0x000fc800078e0202 */
[----:B--2---:R-:W-:-:S04]  /*0230*/  FADD R0, R4, R7 ;  /* 0x0000000704007221 */ /* 0x004fc80000000000 */
[----:B---3--:R-:W-:-:S05]  /*0240*/  FADD R11, R0, -R9 ;  /* 0x80000009000b7221 */ /* 0x008fca0000000000 */
[----:B------:R-:W-:Y:S01]  /*0250*/  STG.E desc[UR4][R2.64], R11 ;  /* 0x0000000b02007986 */ /* 0x000fe2000c101904 */
[----:B------:R-:W-:Y:S05]  /*0260*/  EXIT ;  /* 0x000000000000794d */ /* 0x000fea0003800000 */
.L_x_3:
        /* <DEDUP_REMOVED lines=9> */
.L_x_89:


//--------------------- .text._Z16left_wall_inflowPfS_S_ --------------------------
	.section	.text._Z16left_wall_inflowPfS_S_,"ax",@progbits
	.align	128
        .global         _Z16left_wall_inflowPfS_S_
        .type           _Z16left_wall_inflowPfS_S_,@function
        .size           _Z16left_wall_inflowPfS_S_,(.L_x_80 - _Z16left_wall_inflowPfS_S_)
        .other          _Z16left_wall_inflowPfS_S_,@"STO_CUDA_ENTRY STV_DEFAULT"
_Z16left_wall_inflowPfS_S_:
.text._Z16left_wall_inflowPfS_S_:
[----:B------:R-:W0:Y:S08]  /*0000*/  LDC R1, c[0x0][0x37c] ;  /* 0x0000df00ff017b82 */ /* 0x000e300000000800 */
[----:B------:R-:W1:Y:S01]  /*0010*/  LDC.64 R4, c[0x4][0x8] ;  /* 0x01000200ff047b82 */ /* 0x000e620000000a00 */
[----:B------:R-:W1:Y:S01]  /*0020*/  LDCU.64 UR4, c[0x0][0x358] ;  /* 0x00006b00ff0477ac */ /* 0x000e620008000a00 */
[----:B0-----:R-:W-:-:S06]  /*0030*/  VIADD R1, R1, 0xffffffd8 ;  /* 0xffffffd801017836 */ /* 0x001fcc0000000000 */
[----:B------:R-:W0:Y:S01]  /*0040*/  LDC.64 R2, c[0x4][RZ] ;  /* 0x01000000ff027b82 */ /* 0x000e220000000a00 */
[----:B-1----:R-:W2:Y:S04]  /*0050*/  LDG.E R5, desc[UR4][R4.64] ;  /* 0x0000000404057981 */ /* 0x002ea8000c1e1900 */
[----:B0-----:R-:W3:Y:S03]  /*0060*/  LDG.E R7, desc[UR4][R2.64] ;  /* 0x0000000402077981 */ /* 0x001ee6000c1e1900 */
[----:B------:R-:W0:Y:S01]  /*0070*/  S2UR UR6, SR_CTAID.Y ;  /* 0x00000000000679c3 */ /* 0x000e220000002600 */
[----:B------:R-:W0:Y:S07]  /*0080*/  S2R R9, SR_TID.Y ;  /* 0x0000000000097919 */ /* 0x000e2e0000002200 */
[----:B------:R-:W0:Y:S02]  /*0090*/  LDC R6, c[0x0][0x364] ;  /* 0x0000d900ff067b82 */ /* 0x000e240000000800 */
[----:B0-----:R-:W-:-:S05]  /*00a0*/  IMAD R6, R6, UR6, R9 ;  /* 0x0000000606067c24 */ /* 0x001fca000f8e0209 */
[----:B--2---:R-:W-:-:S04]  /*00b0*/  ISETP.GE.AND P0, PT, R6, R5, PT ;  /* 0x000000050600720c */ /* 0x004fc80003f06270 */
[----:B---3--:R-:W-:-:S13]  /*00c0*/  ISETP.LT.OR P0, PT, R7, 0x1, P0 ;  /* 0x000000010700780c */ /* 0x008fda0000701670 */
[----:B------:R-:W-:Y:S05]  /*00d0*/  @P0 EXIT ;  /* 0x000000000000094d */ /* 0x000fea0003800000 */
[----:B------:R-:W0:Y:S02]  /*00e0*/  LDC.64 R10, c[0x4][0x10] ;  /* 0x01000400ff0a7b82 */ /* 0x000e240000000a00 */
[----:B0-----:R-:W2:Y:S01]  /*00f0*/  LDG.E R4, desc[UR4][R10.64] ;  /* 0x000000040a047981 */ /* 0x001ea2000c1e1900 */
[----:B------:R-:W-:-:S05]  /*0100*/  IMAD.MOV.U32 R8, RZ, RZ, 0x1 ;  /* 0x00000001ff087424 */ /* 0x000fca00078e00ff */
[----:B------:R-:W0:Y:S02]  /*0110*/  LDC.64 R2, c[0x4][0x30] ;  /* 0x01000c00ff027b82 */ /* 0x000e240000000a00 */
[----:B0-----:R0:W5:Y:S01]  /*0120*/  LDG.E R0, desc[UR4][R2.64] ;  /* 0x0000000402007981 */ /* 0x001162000c1e1900 */
[----:B------:R-:W-:Y:S01]  /*0130*/  BSSY.RECONVERGENT B0, `(.L_x_4) ;  /* 0x0000012000007945 */ /* 0x000fe20003800200 */
[----:B--2---:R-:W1:Y:S08]  /*0140*/  I2F.F64 R4, R4 ;  /* 0x0000000400047312 */ /* 0x004e700000201c00 */
[----:B-1----:R-:W1:Y:S02]  /*0150*/  MUFU.RCP64H R9, R5 ;  /* 0x0000000500097308 */ /* 0x002e640000001800 */
[----:B-1----:R-:W-:-:S08]  /*0160*/  DFMA R12, -R4, R8, 1 ;  /* 0x3ff00000040c742b */ /* 0x002fd00000000108 */
[----:B------:R-:W-:-:S08]  /*0170*/  DFMA R12, R12, R12, R12 ;  /* 0x0000000c0c0c722b */ /* 0x000fd0000000000c */
[----:B------:R-:W-:Y:S01]  /*0180*/  DFMA R12, R8, R12, R8 ;  /* 0x0000000c080c722b */ /* 0x000fe20000000008 */
[----:B------:R-:W1:Y:S07]  /*0190*/  I2F.F64.U32 R8, R6 ;  /* 0x0000000600087312 */ /* 0x000e6e0000201800 */
[----:B------:R-:W-:-:S08]  /*01a0*/  DFMA R14, -R4, R12, 1 ;  /* 0x3ff00000040e742b */ /* 0x000fd0000000010c */
[----:B------:R-:W-:Y:S01]  /*01b0*/  DFMA R14, R12, R14, R12 ;  /* 0x0000000e0c0e722b */ /* 0x000fe2000000000c */
[----:B-1----:R-:W-:-:S07]  /*01c0*/  FSETP.GEU.AND P1, PT, |R9|, 6.5827683646048100446e-37, PT ;  /* 0x036000000900780b */ /* 0x002fce0003f2e200 */
[----:B------:R-:W-:-:S08]  /*01d0*/  DMUL R10, R8, R14 ;  /* 0x0000000e080a7228 */ /* 0x000fd00000000000 */
[----:B0-----:R-:W-:-:S08]  /*01e0*/  DFMA R2, -R4, R10, R8 ;  /* 0x0000000a0402722b */ /* 0x001fd00000000108 */
[----:B------:R-:W-:-:S10]  /*01f0*/  DFMA R2, R14, R2, R10 ;  /* 0x000000020e02722b */ /* 0x000fd4000000000a */
[----:B------:R-:W-:-:S05]  /*0200*/  FFMA R10, RZ, R5, R3 ;  /* 0x00000005ff0a7223 */ /* 0x000fca0000000003 */
[----:B------:R-:W-:-:S13]  /*0210*/  FSETP.GT.AND P0, PT, |R10|, 1.469367938527859385e-39, PT ;  /* 0x001000000a00780b */ /* 0x000fda0003f04200 */
[----:B------:R-:W-:Y:S05]  /*0220*/  @P0 BRA P1, `(.L_x_5) ;  /* 0x0000000000080947 */ /* 0x000fea0000800000 */
[----:B------:R-:W-:-:S07]  /*0230*/  MOV R12, 0x250 ;  /* 0x00000250000c7802 */ /* 0x000fce0000000f00 */
[----:B-----5:R-:W-:Y:S05]  /*0240*/  CALL.REL.NOINC `($__internal_1_$__cuda_sm20_div_rn_f64_full) ;  /* 0x0000000800707944 */ /* 0x020fea0003c00000 */
.L_x_5:
[----:B------:R-:W-:Y:S05]  /*0250*/  BSYNC.RECONVERGENT B0 ;  /* 0x0000000000007941 */ /* 0x000fea0003800200 */
.L_x_4:
[----:B------:R-:W-:Y:S01]  /*0260*/  DADD R10, R2, R2 ;  /* 0x00000000020a7229 */ /* 0x000fe20000000002 */
[----:B------:R-:W-:Y:S01]  /*0270*/  UMOV UR6, 0x60000000 ;  /* 0x6000000000067882 */ /* 0x000fe20000000000 */
[----:B------:R-:W-:Y:S01]  /*0280*/  UMOV UR7, 0x400921fb ;  /* 0x400921fb00077882 */ /* 0x000fe20000000000 */
[----:B------:R-:W-:Y:S05]  /*0290*/  BSSY.RECONVERGENT B0, `(.L_x_6) ;  /* 0x0000018000007945 */ /* 0x000fea0003800200 */
[----:B------:R-:W-:-:S08]  /*02a0*/  DMUL R10, R10, UR6 ;  /* 0x000000060a0a7c28 */ /* 0x000fd00008000000 */
[----:B------:R-:W-:-:S14]  /*02b0*/  DSETP.NEU.AND P0, PT, |R10|, +INF , PT ;  /* 0x7ff000000a00742a */ /* 0x000fdc0003f0d200 */
[----:B------:R-:W-:Y:S01]  /*02c0*/  @!P0 DMUL R4, RZ, R10 ;  /* 0x0000000aff048228 */ /* 0x000fe20000000000 */
[----:B------:R-:W-:Y:S01]  /*02d0*/  @!P0 IMAD.MOV.U32 R2, RZ, RZ, RZ ;  /* 0x000000ffff028224 */ /* 0x000fe200078e00ff */
[----:B------:R-:W-:Y:S09]  /*02e0*/  @!P0 BRA `(.L_x_7) ;  /* 0x0000000000488947 */ /* 0x000ff20003800000 */
[----:B------:R-:W-:Y:S01]  /*02f0*/  UMOV UR6, 0x6dc9c883 ;  /* 0x6dc9c88300067882 */ /* 0x000fe20000000000 */
[----:B------:R-:W-:Y:S01]  /*0300*/  UMOV UR7, 0x3fe45f30 ;  /* 0x3fe45f3000077882 */ /* 0x000fe20000000000 */
[C---:B------:R-:W-:Y:S02]  /*0310*/  DSETP.GE.AND P0, PT, |R10|.reuse, 2.14748364800000000000e+09, PT ;  /* 0x41e000000a00742a */ /* 0x040fe40003f06200 */
[----:B------:R-:W-:Y:S01]  /*0320*/  DMUL R2, R10, UR6 ;  /* 0x000000060a027c28 */ /* 0x000fe20008000000 */
[----:B------:R-:W-:Y:S01]  /*0330*/  UMOV UR6, 0x54442d18 ;  /* 0x54442d1800067882 */ /* 0x000fe20000000000 */
[----:B------:R-:W-:-:S08]  /*0340*/  UMOV UR7, 0x3ff921fb ;  /* 0x3ff921fb00077882 */ /* 0x000fd00000000000 */
[----:B------:R-:W0:Y:S08]  /*0350*/  F2I.F64 R2, R2 ;  /* 0x0000000200027311 */ /* 0x000e300000301100 */
[----:B0-----:R-:W0:Y:S02]  /*0360*/  I2F.F64 R4, R2 ;  /* 0x0000000200047312 */ /* 0x001e240000201c00 */
[----:B0-----:R-:W-:Y:S01]  /*0370*/  DFMA R8, R4, -UR6, R10 ;  /* 0x8000000604087c2b */ /* 0x001fe2000800000a */
[----:B------:R-:W-:Y:S01]  /*0380*/  UMOV UR6, 0x33145c00 ;  /* 0x33145c0000067882 */ /* 0x000fe20000000000 */
[----:B------:R-:W-:-:S06]  /*0390*/  UMOV UR7, 0x3c91a626 ;  /* 0x3c91a62600077882 */ /* 0x000fcc0000000000 */
[----:B------:R-:W-:Y:S01]  /*03a0*/  DFMA R8, R4, -UR6, R8 ;  /* 0x8000000604087c2b */ /* 0x000fe20008000008 */
[----:B------:R-:W-:Y:S01]  /*03b0*/  UMOV UR6, 0x252049c0 ;  /* 0x252049c000067882 */ /* 0x000fe20000000000 */
[----:B------:R-:W-:-:S06]  /*03c0*/  UMOV UR7, 0x397b839a ;  /* 0x397b839a00077882 */ /* 0x000fcc0000000000 */
[----:B------:R-:W-:Y:S01]  /*03d0*/  DFMA R4, R4, -UR6, R8 ;  /* 0x8000000604047c2b */ /* 0x000fe20008000008 */
[----:B------:R-:W-:Y:S10]  /*03e0*/  @!P0 BRA `(.L_x_7) ;  /* 0x0000000000088947 */ /* 0x000ff40003800000 */
[----:B------:R-:W-:-:S07]  /*03f0*/  MOV R8, 0x410 ;  /* 0x0000041000087802 */ /* 0x000fce0000000f00 */
[----:B-----5:R-:W-:Y:S05]  /*0400*/  CALL.REL.NOINC `($_Z16left_wall_inflowPfS_S_$__internal_trig_reduction_slowpathd) ;  /* 0x0000000c00747944 */ /* 0x020fea0003c00000 */
.L_x_7:
[----:B------:R-:W-:Y:S05]  /*0410*/  BSYNC.RECONVERGENT B0 ;  /* 0x0000000000007941 */ /* 0x000fea0003800200 */
.L_x_6:
[----:B------:R-:W0:Y:S01]  /*0420*/  LDCU.64 UR6, c[0x4][0x80] ;  /* 0x01001000ff0677ac */ /* 0x000e220008000a00 */
[----:B------:R-:W-:-:S05]  /*0430*/  IMAD.SHL.U32 R3, R2, 0x40, RZ ;  /* 0x0000004002037824 */ /* 0x000fca00078e00ff */
[----:B------:R-:W-:-:S04]  /*0440*/  LOP3.LUT R3, R3, 0x40, RZ, 0xc0, !PT ;  /* 0x0000004003037812 */ /* 0x000fc800078ec0ff */
[----:B0-----:R-:W-:-:S05]  /*0450*/  IADD3 R22, P0, PT, R3, UR6, RZ ;  /* 0x0000000603167c10 */ /* 0x001fca000ff1e0ff */
[----:B------:R-:W-:-:S05]  /*0460*/  IMAD.X R23, RZ, RZ, UR7, P0 ;  /* 0x00000007ff177e24 */ /* 0x000fca00080e06ff */
[----:B------:R-:W2:Y:S04]  /*0470*/  LDG.E.128.CONSTANT R8, desc[UR4][R22.64] ;  /* 0x0000000416087981 */ /* 0x000ea8000c1e9d00 */
[----:B------:R-:W3:Y:S04]  /*0480*/  LDG.E.128.CONSTANT R12, desc[UR4][R22.64+0x10] ;  /* 0x00001004160c7981 */ /* 0x000ee8000c1e9d00 */
[----:B------:R-:W4:Y:S01]  /*0490*/  LDG.E.128.CONSTANT R16, desc[UR4][R22.64+0x20] ;  /* 0x0000200416107981 */ /* 0x000f22000c1e9d00 */
[----:B------:R-:W-:Y:S01]  /*04a0*/  LOP3.LUT R3, R2, 0x1, RZ, 0xc0, !PT ;  /* 0x0000000102037812 */ /* 0x000fe200078ec0ff */
[----:B------:R-:W-:Y:S01]  /*04b0*/  IMAD.MOV.U32 R24, RZ, RZ, 0x20fd8164 ;  /* 0x20fd8164ff187424 */ /* 0x000fe200078e00ff */
[----:B------:R-:W-:-:S02]  /*04c0*/  DMUL R20, R4, R4 ;  /* 0x0000000404147228 */ /* 0x000fc40000000000 */
[----:B------:R-:W-:Y:S01]  /*04d0*/  ISETP.NE.U32.AND P0, PT, R3, 0x1, PT ;  /* 0x000000010300780c */ /* 0x000fe20003f05070 */
[----:B------:R-:W-:-:S03]  /*04e0*/  IMAD.MOV.U32 R3, RZ, RZ, 0x3da8ff83 ;  /* 0x3da8ff83ff037424 */ /* 0x000fc600078e00ff */
[----:B------:R-:W-:Y:S02]  /*04f0*/  FSEL R24, R24, -8.06006814911005101289e+34, !P0 ;  /* 0xf9785eba18187808 */ /* 0x000fe40004000000 */
[----:B------:R-:W-:-:S06]  /*0500*/  FSEL R25, -R3, 0.11223486810922622681, !P0 ;  /* 0x3de5db6503197808 */ /* 0x000fcc0004000100 */
[----:B--2---:R-:W-:-:S08]  /*0510*/  DFMA R8, R20, R24, R8 ;  /* 0x000000181408722b */ /* 0x004fd00000000008 */
[C---:B------:R-:W-:Y:S01]  /*0520*/  DFMA R8, R20.reuse, R8, R10 ;  /* 0x000000081408722b */ /* 0x040fe2000000000a */
[----:B-----5:R-:W0:Y:S07]  /*0530*/  F2F.F64.F32 R10, R0 ;  /* 0x00000000000a7310 */ /* 0x020e2e0000201800 */
[----:B---3--:R-:W-:-:S08]  /*0540*/  DFMA R8, R20, R8, R12 ;  /* 0x000000081408722b */ /* 0x008fd0000000000c */
[----:B------:R-:W-:-:S08]  /*0550*/  DFMA R8, R20, R8, R14 ;  /* 0x000000081408722b */ /* 0x000fd0000000000e */
[----:B----4-:R-:W-:Y:S01]  /*0560*/  DFMA R8, R20, R8, R16 ;  /* 0x000000081408722b */ /* 0x010fe20000000010 */
[----:B------:R-:W-:-:S04]  /*0570*/  IMAD.SHL.U32 R16, R6, 0x2, RZ ;  /* 0x0000000206107824 */ /* 0x000fc800078e00ff */
[----:B------:R-:W-:-:S03]  /*0580*/  IMAD R23, R7, R16, RZ ;  /* 0x0000001007177224 */ /* 0x000fc600078e02ff */
[----:B------:R-:W-:-:S08]  /*0590*/  DFMA R8, R20, R8, R18 ;  /* 0x000000081408722b */ /* 0x000fd00000000012 */
[----:B------:R-:W-:Y:S02]  /*05a0*/  DFMA R4, R8, R4, R4 ;  /* 0x000000040804722b */ /* 0x000fe40000000004 */
[----:B------:R-:W-:Y:S01]  /*05b0*/  DFMA R8, R20, R8, 1 ;  /* 0x3ff000001408742b */ /* 0x000fe20000000008 */
[----:B------:R-:W1:Y:S09]  /*05c0*/  LDC.64 R20, c[0x0][0x380] ;  /* 0x0000e000ff147b82 */ /* 0x000e720000000a00 */
[----:B------:R-:W-:-:S02]  /*05d0*/  FSEL R8, R8, R4, !P0 ;  /* 0x0000000408087208 */ /* 0x000fc40004000000 */
[----:B------:R-:W-:Y:S02]  /*05e0*/  FSEL R9, R9, R5, !P0 ;  /* 0x0000000509097208 */ /* 0x000fe40004000000 */
[----:B------:R-:W-:-:S04]  /*05f0*/  LOP3.LUT P0, RZ, R2, 0x2, RZ, 0xc0, !PT ;  /* 0x0000000202ff7812 */ /* 0x000fc8000780c0ff */
[----:B------:R-:W-:-:S10]  /*0600*/  DADD R4, RZ, -R8 ;  /* 0x00000000ff047229 */ /* 0x000fd40000000808 */
[----:B------:R-:W-:Y:S01]  /*0610*/  FSEL R2, R8, R4, !P0 ;  /* 0x0000000408027208 */ /* 0x000fe20004000000 */
[----:B------:R-:W-:Y:S01]  /*0620*/  IMAD.MOV.U32 R8, RZ, RZ, -0x14e3bcd3 ;  /* 0xeb1c432dff087424 */ /* 0x000fe200078e00ff */
[----:B------:R-:W-:Y:S01]  /*0630*/  FSEL R3, R9, R5, !P0 ;  /* 0x0000000509037208 */ /* 0x000fe20004000000 */
[----:B------:R-:W-:Y:S01]  /*0640*/  IMAD.MOV.U32 R9, RZ, RZ, 0x3f1a36e2 ;  /* 0x3f1a36e2ff097424 */ /* 0x000fe200078e00ff */
[----:B------:R-:W2:Y:S05]  /*0650*/  LDC.64 R4, c[0x0][0x390] ;  /* 0x0000e400ff047b82 */ /* 0x000eaa0000000a00 */
[----:B------:R-:W-:-:S03]  /*0660*/  DFMA R2, R2, R8, 1 ;  /* 0x3ff000000202742b */ /* 0x000fc60000000008 */
[----:B------:R-:W3:Y:S05]  /*0670*/  LDC.64 R8, c[0x4][RZ] ;  /* 0x01000000ff087b82 */ /* 0x000eea0000000a00 */
[----:B0-----:R-:W-:Y:S01]  /*0680*/  DMUL R2, R2, R10 ;  /* 0x0000000a02027228 */ /* 0x001fe20000000000 */
[----:B------:R-:W-:-:S05]  /*0690*/  IMAD R10, R6, R7, RZ ;  /* 0x00000007060a7224 */ /* 0x000fca00078e02ff */
[----:B------:R-:W0:Y:S01]  /*06a0*/  F2F.F32.F64 R25, R2 ;  /* 0x0000000200197310 */ /* 0x000e220000301000 */
[----:B------:R-:W-:-:S04]  /*06b0*/  IMAD R11, R10, 0x9, RZ ;  /* 0x000000090a0b7824 */ /* 0x000fc800078e02ff */
[----:B-1----:R-:W-:-:S04]  /*06c0*/  IMAD.WIDE R20, R11, 0x4, R20 ;  /* 0x000000040b147825 */ /* 0x002fc800078e0214 */
[----:B--2---:R-:W-:Y:S01]  /*06d0*/  IMAD.WIDE R22, R23, 0x4, R4 ;  /* 0x0000000417167825 */ /* 0x004fe200078e0204 */
[----:B------:R-:W2:Y:S04]  /*06e0*/  LDG.E R13, desc[UR4][R20.64+0xc] ;  /* 0x00000c04140d7981 */ /* 0x000ea8000c1e1900 */
[----:B------:R-:W2:Y:S04]  /*06f0*/  LDG.E R0, desc[UR4][R20.64+0x10] ;  /* 0x0000100414007981 */ /* 0x000ea8000c1e1900 */
[----:B------:R-:W4:Y:S04]  /*0700*/  LDG.E R7, desc[UR4][R20.64+0x14] ;  /* 0x0000140414077981 */ /* 0x000f28000c1e1900 */
[----:B------:R-:W4:Y:S04]  /*0710*/  LDG.E R11, desc[UR4][R20.64+0x18] ;  /* 0x00001804140b7981 */ /* 0x000f28000c1e1900 */
[----:B------:R-:W4:Y:S04]  /*0720*/  LDG.E R10, desc[UR4][R20.64+0x1c] ;  /* 0x00001c04140a7981 */ /* 0x000f28000c1e1900 */
[----:B------:R-:W4:Y:S04]  /*0730*/  LDG.E R12, desc[UR4][R20.64+0x20] ;  /* 0x00002004140c7981 */ /* 0x000f28000c1e1900 */
[----:B0-----:R0:W-:Y:S04]  /*0740*/  STG.E desc[UR4][R22.64], R25 ;  /* 0x0000001916007986 */ /* 0x0011e8000c101904 */
[----:B---3--:R-:W3:Y:S01]  /*0750*/  LDG.E R9, desc[UR4][R8.64] ;  /* 0x0000000408097981 */ /* 0x008ee2000c1e1900 */
[----:B------:R-:W-:Y:S01]  /*0760*/  FADD R2, -R25, 1 ;  /* 0x3f80000019027421 */ /* 0x000fe20000000100 */
[----:B------:R-:W-:Y:S05]  /*0770*/  BSSY.RECONVERGENT B0, `(.L_x_8) ;  /* 0x0000016000007945 */ /* 0x000fea0003800200 */
[----:B------:R-:W1:Y:S08]  /*0780*/  F2F.F64.F32 R2, R2 ;  /* 0x0000000200027310 */ /* 0x000e700000201800 */
[----:B-1----:R-:W1:Y:S01]  /*0790*/  MUFU.RCP64H R15, R3 ;  /* 0x00000003000f7308 */ /* 0x002e620000001800 */
[----:B------:R-:W-:-:S05]  /*07a0*/  VIADD R14, R3, 0x300402 ;  /* 0x00300402030e7836 */ /* 0x000fca0000000000 */
[----:B------:R-:W-:Y:S01]  /*07b0*/  FSETP.GEU.AND P0, PT, |R14|, 5.8789094863358348022e-39, PT ;  /* 0x004004020e00780b */ /* 0x000fe20003f0e200 */
[----:B-1----:R-:W-:-:S08]  /*07c0*/  DFMA R18, -R2, R14, 1 ;  /* 0x3ff000000212742b */ /* 0x002fd0000000010e */
[----:B------:R-:W-:-:S08]  /*07d0*/  DFMA R18, R18, R18, R18 ;  /* 0x000000121212722b */ /* 0x000fd00000000012 */
[----:B------:R-:W-:Y:S01]  /*07e0*/  DFMA R18, R14, R18, R14 ;  /* 0x000000120e12722b */ /* 0x000fe2000000000e */
[----:B--2---:R-:W-:-:S04]  /*07f0*/  FADD R0, R13, R0 ;  /* 0x000000000d007221 */ /* 0x004fc80000000000 */
[----:B----4-:R-:W-:Y:S01]  /*0800*/  FADD R7, R0, R7 ;  /* 0x0000000700077221 */ /* 0x010fe20000000000 */
[----:B------:R-:W-:-:S04]  /*0810*/  FADD R11, R11, R10 ;  /* 0x0000000a0b0b7221 */ /* 0x000fc80000000000 */
[----:B------:R-:W-:Y:S01]  /*0820*/  FADD R12, R11, R12 ;  /* 0x0000000c0b0c7221 */ /* 0x000fe20000000000 */
[----:B---3--:R-:W-:-:S04]  /*0830*/  IMAD R17, R16, R9, RZ ;  /* 0x0000000910117224 */ /* 0x008fc800078e02ff */
[----:B------:R-:W-:Y:S01]  /*0840*/  IMAD.WIDE R16, R17, 0x4, R4 ;  /* 0x0000000411107825 */ /* 0x000fe200078e0204 */
[----:B------:R-:W-:-:S04]  /*0850*/  DFMA R4, -R2, R18, 1 ;  /* 0x3ff000000204742b */ /* 0x000fc80000000112 */
[----:B------:R0:W-:Y:S04]  /*0860*/  STG.E desc[UR4][R16.64+0x4], RZ ;  /* 0x000004ff10007986 */ /* 0x0001e8000c101904 */
[----:B------:R-:W-:Y:S01]  /*0870*/  DFMA R4, R18, R4, R18 ;  /* 0x000000041204722b */ /* 0x000fe20000000012 */
[----:B------:R-:W-:Y:S10]  /*0880*/  @P0 BRA `(.L_x_9) ;  /* 0x0000000000100947 */ /* 0x000ff40003800000 */
[----:B------:R-:W-:-:S05]  /*0890*/  LOP3.LUT R0, R3, 0x7fffffff, RZ, 0xc0, !PT ;  /* 0x7fffffff03007812 */ /* 0x000fca00078ec0ff */
[----:B------:R-:W-:Y:S01]  /*08a0*/  VIADD R8, R0, 0xfff00000 ;  /* 0xfff0000000087836 */ /* 0x000fe20000000000 */
[----:B------:R-:W-:-:S07]  /*08b0*/  MOV R0, 0x8d0 ;  /* 0x000008d000007802 */ /* 0x000fce0000000f00 */
[----:B0-----:R-:W-:Y:S05]  /*08c0*/  CALL.REL.NOINC `($__internal_0_$__cuda_sm20_dblrcp_rn_slowpath_v3) ;  /* 0x0000000000307944 */ /* 0x001fea0003c00000 */
.L_x_9:
[----:B------:R-:W-:Y:S05]  /*08d0*/  BSYNC.RECONVERGENT B0 ;  /* 0x0000000000007941 */ /* 0x000fea0003800200 */
.L_x_8:
[----:B------:R-:W1:Y:S01]  /*08e0*/  LDC.64 R10, c[0x4][RZ] ;  /* 0x01000000ff0a7b82 */ /* 0x000e620000000a00 */
[----:B------:R-:W-:-:S07]  /*08f0*/  FFMA R7, R12, 2, R7 ;  /* 0x400000000c077823 */ /* 0x000fce0000000007 */
[----:B------:R-:W2:Y:S01]  /*0900*/  LDC.64 R8, c[0x0][0x388] ;  /* 0x0000e200ff087b82 */ /* 0x000ea20000000a00 */
[----:B-1----:R-:W3:Y:S01]  /*0910*/  LDG.E R11, desc[UR4][R10.64] ;  /* 0x000000040a0b7981 */ /* 0x002ee2000c1e1900 */
[----:B------:R-:W1:Y:S02]  /*0920*/  F2F.F64.F32 R2, R7 ;  /* 0x0000000700027310 */ /* 0x000e640000201800 */
[----:B-1----:R-:W-:-:S10]  /*0930*/  DMUL R2, R2, R4 ;  /* 0x0000000402027228 */ /* 0x002fd40000000000 */
[----:B------:R-:W1:Y:S01]  /*0940*/  F2F.F32.F64 R3, R2 ;  /* 0x0000000200037310 */ /* 0x000e620000301000 */
[----:B---3--:R-:W-:-:S04]  /*0950*/  IMAD R5, R6, R11, RZ ;  /* 0x0000000b06057224 */ /* 0x008fc800078e02ff */
[----:B--2---:R-:W-:-:S05]  /*0960*/  IMAD.WIDE R4, R5, 0x4, R8 ;  /* 0x0000000405047825 */ /* 0x004fca00078e0208 */
[----:B-1----:R-:W-:Y:S01]  /*0970*/  STG.E desc[UR4][R4.64], R3 ;  /* 0x0000000304007986 */ /* 0x002fe2000c101904 */
[----:B------:R-:W-:Y:S05]  /*0980*/  EXIT ;  /* 0x000000000000794d */ /* 0x000fea0003800000 */
        .weak           $__internal_0_$__cuda_sm20_dblrcp_rn_slowpath_v3
        .type           $__internal_0_$__cuda_sm20_dblrcp_rn_slowpath_v3,@function
        .size           $__internal_0_$__cuda_sm20_dblrcp_rn_slowpath_v3,($__internal_1_$__cuda_sm20_div_rn_f64_full - $__internal_0_$__cuda_sm20_dblrcp_rn_slowpath_v3)
$__internal_0_$__cuda_sm20_dblrcp_rn_slowpath_v3:
[----:B------:R-:W-:Y:S01]  /*0990*/  DSETP.GTU.AND P0, PT, |R2|, +INF , PT ;  /* 0x7ff000000200742a */ /* 0x000fe20003f0c200 */
[----:B------:R-:W-:-:S13]  /*09a0*/  BSSY.RECONVERGENT B1, `(.L_x_10) ;  /* 0x0000023000017945 */ /* 0x000fda0003800200 */
[----:B------:R-:W-:Y:S05]  /*09b0*/  @P0 BRA `(.L_x_11) ;  /* 0x00000000007c0947 */ /* 0x000fea0003800000 */
[----:B------:R-:W-:-:S05]  /*09c0*/  LOP3.LUT R9, R3, 0x7fffffff, RZ, 0xc0, !PT ;  /* 0x7fffffff03097812 */ /* 0x000fca00078ec0ff */
[----:B------:R-:W-:-:S05]  /*09d0*/  VIADD R4, R9, 0xffffffff ;  /* 0xffffffff09047836 */ /* 0x000fca0000000000 */
[----:B------:R-:W-:-:S13]  /*09e0*/  ISETP.GE.U32.AND P0, PT, R4, 0x7fefffff, PT ;  /* 0x7fefffff0400780c */ /* 0x000fda0003f06070 */
[----:B------:R-:W-:Y:S01]  /*09f0*/  @P0 LOP3.LUT R5, R3, 0x7ff00000, RZ, 0x3c, !PT ;  /* 0x7ff0000003050812 */ /* 0x000fe200078e3cff */
[----:B------:R-:W-:Y:S01]  /*0a00*/  @P0 IMAD.MOV.U32 R4, RZ, RZ, RZ ;  /* 0x000000ffff040224 */ /* 0x000fe200078e00ff */
[----:B------:R-:W-:Y:S06]  /*0a10*/  @P0 BRA `(.L_x_12) ;  /* 0x00000000006c0947 */ /* 0x000fec0003800000 */
[----:B------:R-:W-:-:S13]  /*0a20*/  ISETP.GE.U32.AND P0, PT, R9, 0x1000001, PT ;  /* 0x010000010900780c */ /* 0x000fda0003f06070 */
[----:B------:R-:W-:Y:S05]  /*0a30*/  @!P0 BRA `(.L_x_13) ;  /* 0x0000000000348947 */ /* 0x000fea0003800000 */
[----:B------:R-:W-:Y:S02]  /*0a40*/  VIADD R5, R3, 0xc0200000 ;  /* 0xc020000003057836 */ /* 0x000fe40000000000 */
[----:B------:R-:W-:Y:S02]  /*0a50*/  IMAD.MOV.U32 R4, RZ, RZ, R2 ;  /* 0x000000ffff047224 */ /* 0x000fe400078e0002 */
[----:B------:R-:W0:Y:S04]  /*0a60*/  MUFU.RCP64H R9, R5 ;  /* 0x0000000500097308 */ /* 0x000e280000001800 */
[----:B0-----:R-:W-:-:S08]  /*0a70*/  DFMA R10, -R4, R8, 1 ;  /* 0x3ff00000040a742b */ /* 0x001fd00000000108 */
[----:B------:R-:W-:-:S08]  /*0a80*/  DFMA R10, R10, R10, R10 ;  /* 0x0000000a0a0a722b */ /* 0x000fd0000000000a */
[----:B------:R-:W-:-:S08]  /*0a90*/  DFMA R10, R8, R10, R8 ;  /* 0x0000000a080a722b */ /* 0x000fd00000000008 */
[----:B------:R-:W-:-:S08]  /*0aa0*/  DFMA R8, -R4, R10, 1 ;  /* 0x3ff000000408742b */ /* 0x000fd0000000010a */
[----:B------:R-:W-:-:S08]  /*0ab0*/  DFMA R8, R10, R8, R10 ;  /* 0x000000080a08722b */ /* 0x000fd0000000000a */
[----:B------:R-:W-:-:S08]  /*0ac0*/  DMUL R8, R8, 2.2250738585072013831e-308 ;  /* 0x0010000008087828 */ /* 0x000fd00000000000 */
[----:B------:R-:W-:-:S08]  /*0ad0*/  DFMA R2, -R2, R8, 1 ;  /* 0x3ff000000202742b */ /* 0x000fd00000000108 */
[----:B------:R-:W-:-:S08]  /*0ae0*/  DFMA R2, R2, R2, R2 ;  /* 0x000000020202722b */ /* 0x000fd00000000002 */
[----:B------:R-:W-:Y:S01]  /*0af0*/  DFMA R4, R8, R2, R8 ;  /* 0x000000020804722b */ /* 0x000fe20000000008 */
[----:B------:R-:W-:Y:S10]  /*0b00*/  BRA `(.L_x_12) ;  /* 0x0000000000307947 */ /* 0x000ff40003800000 */
.L_x_13:
[----:B------:R-:W-:Y:S01]  /*0b10*/  DMUL R2, R2, 8.11296384146066816958e+31 ;  /* 0x4690000002027828 */ /* 0x000fe20000000000 */
[----:B------:R-:W-:-:S05]  /*0b20*/  IMAD.MOV.U32 R4, RZ, RZ, R8 ;  /* 0x000000ffff047224 */ /* 0x000fca00078e0008 */
[----:B------:R-:W0:Y:S02]  /*0b30*/  MUFU.RCP64H R5, R3 ;  /* 0x0000000300057308 */ /* 0x000e240000001800 */
[----:B0-----:R-:W-:-:S08]  /*0b40*/  DFMA R8, -R2, R4, 1 ;  /* 0x3ff000000208742b */ /* 0x001fd00000000104 */
[----:B------:R-:W-:-:S08]  /*0b50*/  DFMA R8, R8, R8, R8 ;  /* 0x000000080808722b */ /* 0x000fd00000000008 */
[----:B------:R-:W-:-:S08]  /*0b60*/  DFMA R8, R4, R8, R4 ;  /* 0x000000080408722b */ /* 0x000fd00000000004 */
[----:B------:R-:W-:-:S08]  /*0b70*/  DFMA R4, -R2, R8, 1 ;  /* 0x3ff000000204742b */ /* 0x000fd00000000108 */
[----:B------:R-:W-:-:S08]  /*0b80*/  DFMA R4, R8, R4, R8 ;  /* 0x000000040804722b */ /* 0x000fd00000000008 */
[----:B------:R-:W-:Y:S01]  /*0b90*/  DMUL R4, R4, 8.11296384146066816958e+31 ;  /* 0x4690000004047828 */ /* 0x000fe20000000000 */
[----:B------:R-:W-:Y:S10]  /*0ba0*/  BRA `(.L_x_12) ;  /* 0x0000000000087947 */ /* 0x000ff40003800000 */
.L_x_11:
[----:B------:R-:W-:Y:S01]  /*0bb0*/  LOP3.LUT R5, R3, 0x80000, RZ, 0xfc, !PT ;  /* 0x0008000003057812 */ /* 0x000fe200078efcff */
[----:B------:R-:W-:-:S07]  /*0bc0*/  IMAD.MOV.U32 R4, RZ, RZ, R2 ;  /* 0x000000ffff047224 */ /* 0x000fce00078e0002 */
.L_x_12:
[----:B------:R-:W-:Y:S05]  /*0bd0*/  BSYNC.RECONVERGENT B1 ;  /* 0x0000000000017941 */ /* 0x000fea0003800200 */
.L_x_10:
[----:B------:R-:W-:Y:S02]  /*0be0*/  IMAD.MOV.U32 R2, RZ, RZ, R0 ;  /* 0x000000ffff027224 */ /* 0x000fe400078e0000 */
[----:B------:R-:W-:-:S04]  /*0bf0*/  IMAD.MOV.U32 R3, RZ, RZ, 0x0 ;  /* 0x00000000ff037424 */ /* 0x000fc800078e00ff */
[----:B------:R-:W-:Y:S05]  /*0c00*/  RET.REL.NODEC R2 `(_Z16left_wall_inflowPfS_S_) ;  /* 0xfffffff002fc7950 */ /* 0x000fea0003c3ffff */
        .weak           $__internal_1_$__cuda_sm20_div_rn_f64_full
        .type           $__internal_1_$__cuda_sm20_div_rn_f64_full,@function
        .size           $__internal_1_$__cuda_sm20_div_rn_f64_full,($_Z16left_wall_inflowPfS_S_$__internal_trig_reduction_slowpathd - $__internal_1_$__cuda_sm20_div_rn_f64_full)
$__internal_1_$__cuda_sm20_div_rn_f64_full:
[C---:B------:R-:W-:Y:S01]  /*0c10*/  FSETP.GEU.AND P0, PT, |R5|.reuse, 1.469367938527859385e-39, PT ;  /* 0x001000000500780b */ /* 0x040fe20003f0e200 */
[----:B------:R-:W-:Y:S01]  /*0c20*/  IMAD.MOV.U32 R10, RZ, RZ, 0x1 ;  /* 0x00000001ff0a7424 */ /* 0x000fe200078e00ff */
[----:B------:R-:W-:Y:S01]  /*0c30*/  LOP3.LUT R2, R5, 0x800fffff, RZ, 0xc0, !PT ;  /* 0x800fffff05027812 */ /* 0x000fe200078ec0ff */
[----:B------:R-:W-:Y:S01]  /*0c40*/  BSSY.RECONVERGENT B1, `(.L_x_14) ;  /* 0x0000055000017945 */ /* 0x000fe20003800200 */
[C---:B------:R-:W-:Y:S02]  /*0c50*/  FSETP.GEU.AND P2, PT, |R9|.reuse, 1.469367938527859385e-39, PT ;  /* 0x001000000900780b */ /* 0x040fe40003f4e200 */
[----:B------:R-:W-:Y:S01]  /*0c60*/  LOP3.LUT R3, R2, 0x3ff00000, RZ, 0xfc, !PT ;  /* 0x3ff0000002037812 */ /* 0x000fe200078efcff */
[----:B------:R-:W-:Y:S01]  /*0c70*/  IMAD.MOV.U32 R2, RZ, RZ, R4 ;  /* 0x000000ffff027224 */ /* 0x000fe200078e0004 */
[----:B------:R-:W-:Y:S02]  /*0c80*/  LOP3.LUT R13, R9, 0x7ff00000, RZ, 0xc0, !PT ;  /* 0x7ff00000090d7812 */ /* 0x000fe400078ec0ff */
[----:B------:R-:W-:-:S03]  /*0c90*/  LOP3.LUT R20, R5, 0x7ff00000, RZ, 0xc0, !PT ;  /* 0x7ff0000005147812 */ /* 0x000fc600078ec0ff */
[----:B------:R-:W-:Y:S01]  /*0ca0*/  @!P0 DMUL R2, R4, 8.98846567431157953865e+307 ;  /* 0x7fe0000004028828 */ /* 0x000fe20000000000 */
[----:B------:R-:W-:-:S03]  /*0cb0*/  ISETP.GE.U32.AND P1, PT, R13, R20, PT ;  /* 0x000000140d00720c */ /* 0x000fc60003f26070 */
[----:B------:R-:W-:Y:S01]  /*0cc0*/  @!P2 LOP3.LUT R18, R5, 0x7ff00000, RZ, 0xc0, !PT ;  /* 0x7ff000000512a812 */ /* 0x000fe200078ec0ff */
[----:B------:R-:W-:Y:S01]  /*0cd0*/  @!P2 IMAD.MOV.U32 R22, RZ, RZ, RZ ;  /* 0x000000ffff16a224 */ /* 0x000fe200078e00ff */
[----:B------:R-:W0:Y:S02]  /*0ce0*/  MUFU.RCP64H R11, R3 ;  /* 0x00000003000b7308 */ /* 0x000e240000001800 */
[----:B------:R-:W-:Y:S01]  /*0cf0*/  @!P2 ISETP.GE.U32.AND P3, PT, R13, R18, PT ;  /* 0x000000120d00a20c */ /* 0x000fe20003f66070 */
[----:B0-----:R-:W-:-:S08]  /*0d00*/  DFMA R14, R10, -R2, 1 ;  /* 0x3ff000000a0e742b */ /* 0x001fd00000000802 */
[----:B------:R-:W-:Y:S01]  /*0d10*/  DFMA R16, R14, R14, R14 ;  /* 0x0000000e0e10722b */ /* 0x000fe2000000000e */
[----:B------:R-:W-:-:S05]  /*0d20*/  IMAD.MOV.U32 R14, RZ, RZ, 0x1ca00000 ;  /* 0x1ca00000ff0e7424 */ /* 0x000fca00078e00ff */
[C---:B------:R-:W-:Y:S02]  /*0d30*/  @!P2 SEL R15, R14.reuse, 0x63400000, !P3 ;  /* 0x634000000e0fa807 */ /* 0x040fe40005800000 */
[----:B------:R-:W-:Y:S01]  /*0d40*/  DFMA R16, R10, R16, R10 ;  /* 0x000000100a10722b */ /* 0x000fe2000000000a */
[----:B------:R-:W-:Y:S01]  /*0d50*/  SEL R11, R14, 0x63400000, !P1 ;  /* 0x634000000e0b7807 */ /* 0x000fe20004800000 */
[----:B------:R-:W-:Y:S01]  /*0d60*/  IMAD.MOV.U32 R10, RZ, RZ, R8 ;  /* 0x000000ffff0a7224 */ /* 0x000fe200078e0008 */
[--C-:B------:R-:W-:Y:S02]  /*0d70*/  @!P2 LOP3.LUT R15, R15, 0x80000000, R9.reuse, 0xf8, !PT ;  /* 0x800000000f0fa812 */ /* 0x100fe400078ef809 */
[----:B------:R-:W-:Y:S02]  /*0d80*/  LOP3.LUT R11, R11, 0x800fffff, R9, 0xf8, !PT ;  /* 0x800fffff0b0b7812 */ /* 0x000fe400078ef809 */
[----:B------:R-:W-:Y:S01]  /*0d90*/  @!P2 LOP3.LUT R23, R15, 0x100000, RZ, 0xfc, !PT ;  /* 0x001000000f17a812 */ /* 0x000fe200078efcff */
[----:B------:R-:W-:-:S05]  /*0da0*/  DFMA R18, R16, -R2, 1 ;  /* 0x3ff000001012742b */ /* 0x000fca0000000802 */
[----:B------:R-:W-:Y:S01]  /*0db0*/  @!P2 DFMA R10, R10, 2, -R22 ;  /* 0x400000000a0aa82b */ /* 0x000fe20000000816 */
[----:B------:R-:W-:Y:S02]  /*0dc0*/  IMAD.MOV.U32 R23, RZ, RZ, R13 ;  /* 0x000000ffff177224 */ /* 0x000fe400078e000d */
[----:B------:R-:W-:Y:S01]  /*0dd0*/  DFMA R16, R16, R18, R16 ;  /* 0x000000121010722b */ /* 0x000fe20000000010 */
[----:B------:R-:W-:Y:S01]  /*0de0*/  IMAD.MOV.U32 R22, RZ, RZ, R20 ;  /* 0x000000ffff167224 */ /* 0x000fe200078e0014 */
[----:B------:R-:W-:-:S05]  /*0df0*/  @!P0 LOP3.LUT R22, R3, 0x7ff00000, RZ, 0xc0, !PT ;  /* 0x7ff0000003168812 */ /* 0x000fca00078ec0ff */
[----:B------:R-:W-:Y:S01]  /*0e00*/  @!P2 LOP3.LUT R23, R11, 0x7ff00000, RZ, 0xc0, !PT ;  /* 0x7ff000000b17a812 */ /* 0x000fe200078ec0ff */
[----:B------:R-:W-:Y:S01]  /*0e10*/  VIADD R24, R22, 0xffffffff ;  /* 0xffffffff16187836 */ /* 0x000fe20000000000 */
[----:B------:R-:W-:-:S03]  /*0e20*/  DMUL R18, R16, R10 ;  /* 0x0000000a10127228 */ /* 0x000fc60000000000 */
[----:B------:R-:W-:-:S05]  /*0e30*/  VIADD R15, R23, 0xffffffff ;  /* 0xffffffff170f7836 */ /* 0x000fca0000000000 */
[----:B------:R-:W-:Y:S01]  /*0e40*/  ISETP.GT.U32.AND P0, PT, R15, 0x7feffffe, PT ;  /* 0x7feffffe0f00780c */ /* 0x000fe20003f04070 */
[----:B------:R-:W-:-:S03]  /*0e50*/  DFMA R20, R18, -R2, R10 ;  /* 0x800000021214722b */ /* 0x000fc6000000000a */
[----:B------:R-:W-:-:S05]  /*0e60*/  ISETP.GT.U32.OR P0, PT, R24, 0x7feffffe, P0 ;  /* 0x7feffffe1800780c */ /* 0x000fca0000704470 */
[----:B------:R-:W-:-:S08]  /*0e70*/  DFMA R16, R16, R20, R18 ;  /* 0x000000141010722b */ /* 0x000fd00000000012 */
[----:B------:R-:W-:Y:S05]  /*0e80*/  @P0 BRA `(.L_x_15) ;  /* 0x00000000006c0947 */ /* 0x000fea0003800000 */
[----:B------:R-:W-:-:S04]  /*0e90*/  LOP3.LUT R18, R5, 0x7ff00000, RZ, 0xc0, !PT ;  /* 0x7ff0000005127812 */ /* 0x000fc800078ec0ff */
[CC--:B------:R-:W-:Y:S02]  /*0ea0*/  VIADDMNMX R8, R13.reuse, -R18.reuse, 0xb9600000, !PT ;  /* 0xb96000000d087446 */ /* 0x0c0fe40007800912 */
[----:B------:R-:W-:Y:S02]  /*0eb0*/  ISETP.GE.U32.AND P0, PT, R13, R18, PT ;  /* 0x000000120d00720c */ /* 0x000fe40003f06070 */
[----:B------:R-:W-:Y:S02]  /*0ec0*/  VIMNMX R8, PT, PT, R8, 0x46a00000, PT ;  /* 0x46a0000008087848 */ /* 0x000fe40003fe0100 */
[----:B------:R-:W-:-:S05]  /*0ed0*/  SEL R13, R14, 0x63400000, !P0 ;  /* 0x634000000e0d7807 */ /* 0x000fca0004000000 */
[----:B------:R-:W-:Y:S02]  /*0ee0*/  IMAD.IADD R13, R8, 0x1, -R13 ;  /* 0x00000001080d7824 */ /* 0x000fe400078e0a0d */
[----:B------:R-:W-:Y:S02]  /*0ef0*/  IMAD.MOV.U32 R8, RZ, RZ, RZ ;  /* 0x000000ffff087224 */ /* 0x000fe400078e00ff */
[----:B------:R-:W-:-:S06]  /*0f00*/  VIADD R9, R13, 0x7fe00000 ;  /* 0x7fe000000d097836 */ /* 0x000fcc0000000000 */
[----:B------:R-:W-:-:S10]  /*0f10*/  DMUL R14, R16, R8 ;  /* 0x00000008100e7228 */ /* 0x000fd40000000000 */
[----:B------:R-:W-:-:S13]  /*0f20*/  FSETP.GTU.AND P0, PT, |R15|, 1.469367938527859385e-39, PT ;  /* 0x001000000f00780b */ /* 0x000fda0003f0c200 */
[----:B------:R-:W-:Y:S05]  /*0f30*/  @P0 BRA `(.L_x_16) ;  /* 0x0000000000940947 */ /* 0x000fea0003800000 */
[----:B------:R-:W-:Y:S01]  /*0f40*/  DFMA R2, R16, -R2, R10 ;  /* 0x800000021002722b */ /* 0x000fe2000000000a */
[----:B------:R-:W-:-:S09]  /*0f50*/  IMAD.MOV.U32 R8, RZ, RZ, RZ ;  /* 0x000000ffff087224 */ /* 0x000fd200078e00ff */
[C---:B------:R-:W-:Y:S02]  /*0f60*/  FSETP.NEU.AND P0, PT, R3.reuse, RZ, PT ;  /* 0x000000ff0300720b */ /* 0x040fe40003f0d000 */
[----:B------:R-:W-:-:S04]  /*0f70*/  LOP3.LUT R5, R3, 0x80000000, R5, 0x48, !PT ;  /* 0x8000000003057812 */ /* 0x000fc800078e4805 */
[----:B------:R-:W-:-:S07]  /*0f80*/  LOP3.LUT R9, R5, R9, RZ, 0xfc, !PT ;  /* 0x0000000905097212 */ /* 0x000fce00078efcff */
[----:B------:R-:W-:Y:S05]  /*0f90*/  @!P0 BRA `(.L_x_16) ;  /* 0x00000000007c8947 */ /* 0x000fea0003800000 */
[----:B------:R-:W-:Y:S01]  /*0fa0*/  IMAD.MOV R3, RZ, RZ, -R13 ;  /* 0x000000ffff037224 */ /* 0x000fe200078e0a0d */
[----:B------:R-:W-:Y:S01]  /*0fb0*/  DMUL.RP R8, R16, R8 ;  /* 0x0000000810087228 */ /* 0x000fe20000008000 */
[----:B------:R-:W-:Y:S01]  /*0fc0*/  IMAD.MOV.U32 R2, RZ, RZ, RZ ;  /* 0x000000ffff027224 */ /* 0x000fe200078e00ff */
[----:B------:R-:W-:-:S05]  /*0fd0*/  IADD3 R13, PT, PT, -R13, -0x43300000, RZ ;  /* 0xbcd000000d0d7810 */ /* 0x000fca0007ffe1ff */
[----:B------:R-:W-:-:S03]  /*0fe0*/  DFMA R2, R14, -R2, R16 ;  /* 0x800000020e02722b */ /* 0x000fc60000000010 */
[----:B------:R-:W-:-:S07]  /*0ff0*/  LOP3.LUT R5, R9, R5, RZ, 0x3c, !PT ;  /* 0x0000000509057212 */ /* 0x000fce00078e3cff */
[----:B------:R-:W-:-:S04]  /*1000*/  FSETP.NEU.AND P0, PT, |R3|, R13, PT ;  /* 0x0000000d0300720b */ /* 0x000fc80003f0d200 */
[----:B------:R-:W-:Y:S02]  /*1010*/  FSEL R14, R8, R14, !P0 ;  /* 0x0000000e080e7208 */ /* 0x000fe40004000000 */
[----:B------:R-:W-:Y:S01]  /*1020*/  FSEL R15, R5, R15, !P0 ;  /* 0x0000000f050f7208 */ /* 0x000fe20004000000 */
[----:B------:R-:W-:Y:S06]  /*1030*/  BRA `(.L_x_16) ;  /* 0x0000000000547947 */ /* 0x000fec0003800000 */
.L_x_15:
[----:B------:R-:W-:-:S14]  /*1040*/  DSETP.NAN.AND P0, PT, R8, R8, PT ;  /* 0x000000080800722a */ /* 0x000fdc0003f08000 */
[----:B------:R-:W-:Y:S05]  /*1050*/  @P0 BRA `(.L_x_17) ;  /* 0x0000000000440947 */ /* 0x000fea0003800000 */
[----:B------:R-:W-:-:S14]  /*1060*/  DSETP.NAN.AND P0, PT, R4, R4, PT ;  /* 0x000000040400722a */ /* 0x000fdc0003f08000 */
[----:B------:R-:W-:Y:S05]  /*1070*/  @P0 BRA `(.L_x_18) ;  /* 0x0000000000300947 */ /* 0x000fea0003800000 */
[----:B------:R-:W-:Y:S01]  /*1080*/  ISETP.NE.AND P0, PT, R23, R22, PT ;  /* 0x000000161700720c */ /* 0x000fe20003f05270 */
[----:B------:R-:W-:Y:S02]  /*1090*/  IMAD.MOV.U32 R14, RZ, RZ, 0x0 ;  /* 0x00000000ff0e7424 */ /* 0x000fe400078e00ff */
[----:B------:R-:W-:-:S10]  /*10a0*/  IMAD.MOV.U32 R15, RZ, RZ, -0x80000 ;  /* 0xfff80000ff0f7424 */ /* 0x000fd400078e00ff */
[----:B------:R-:W-:Y:S05]  /*10b0*/  @!P0 BRA `(.L_x_16) ;  /* 0x0000000000348947 */ /* 0x000fea0003800000 */
[----:B------:R-:W-:Y:S02]  /*10c0*/  ISETP.NE.AND P0, PT, R23, 0x7ff00000, PT ;  /* 0x7ff000001700780c */ /* 0x000fe40003f05270 */
[----:B------:R-:W-:Y:S02]  /*10d0*/  LOP3.LUT R15, R9, 0x80000000, R5, 0x48, !PT ;  /* 0x80000000090f7812 */ /* 0x000fe400078e4805 */
[----:B------:R-:W-:-:S13]  /*10e0*/  ISETP.EQ.OR P0, PT, R22, RZ, !P0 ;  /* 0x000000ff1600720c */ /* 0x000fda0004702670 */
[----:B------:R-:W-:Y:S01]  /*10f0*/  @P0 LOP3.LUT R2, R15, 0x7ff00000, RZ, 0xfc, !PT ;  /* 0x7ff000000f020812 */ /* 0x000fe200078efcff */
[----:B------:R-:W-:Y:S02]  /*1100*/  @!P0 IMAD.MOV.U32 R14, RZ, RZ, RZ ;  /* 0x000000ffff0e8224 */ /* 0x000fe400078e00ff */
[----:B------:R-:W-:Y:S02]  /*1110*/  @P0 IMAD.MOV.U32 R14, RZ, RZ, RZ ;  /* 0x000000ffff0e0224 */ /* 0x000fe400078e00ff */
[----:B------:R-:W-:Y:S01]  /*1120*/  @P0 IMAD.MOV.U32 R15, RZ, RZ, R2 ;  /* 0x000000ffff0f0224 */ /* 0x000fe200078e0002 */
[----:B------:R-:W-:Y:S06]  /*1130*/  BRA `(.L_x_16) ;  /* 0x0000000000147947 */ /* 0x000fec0003800000 */
.L_x_18:
[----:B------:R-:W-:Y:S01]  /*1140*/  LOP3.LUT R15, R5, 0x80000, RZ, 0xfc, !PT ;  /* 0x00080000050f7812 */ /* 0x000fe200078efcff */
[----:B------:R-:W-:Y:S01]  /*1150*/  IMAD.MOV.U32 R14, RZ, RZ, R4 ;  /* 0x000000ffff0e7224 */ /* 0x000fe200078e0004 */
[----:B------:R-:W-:Y:S06]  /*1160*/  BRA `(.L_x_16) ;  /* 0x0000000000087947 */ /* 0x000fec0003800000 */
.L_x_17:
[----:B------:R-:W-:Y:S01]  /*1170*/  LOP3.LUT R15, R9, 0x80000, RZ, 0xfc, !PT ;  /* 0x00080000090f7812 */ /* 0x000fe200078efcff */
[----:B------:R-:W-:-:S07]  /*1180*/  IMAD.MOV.U32 R14, RZ, RZ, R8 ;  /* 0x000000ffff0e7224 */ /* 0x000fce00078e0008 */
.L_x_16:
[----:B------:R-:W-:Y:S05]  /*1190*/  BSYNC.RECONVERGENT B1 ;  /* 0x0000000000017941 */ /* 0x000fea0003800200 */
.L_x_14:
[----:B------:R-:W-:Y:S02]  /*11a0*/  IMAD.MOV.U32 R13, RZ, RZ, 0x0 ;  /* 0x00000000ff0d7424 */ /* 0x000fe400078e00ff */
[----:B------:R-:W-:Y:S02]  /*11b0*/  IMAD.MOV.U32 R2, RZ, RZ, R14 ;  /* 0x000000ffff027224 */ /* 0x000fe400078e000e */
[----:B------:R-:W-:Y:S01]  /*11c0*/  IMAD.MOV.U32 R3, RZ, RZ, R15 ;  /* 0x000000ffff037224 */ /* 0x000fe200078e000f */
[----:B------:R-:W-:Y:S06]  /*11d0*/  RET.REL.NODEC R12 `(_Z16left_wall_inflowPfS_S_) ;  /* 0xffffffec0c887950 */ /* 0x000fec0003c3ffff */
        .type           $_Z16left_wall_inflowPfS_S_$__internal_trig_reduction_slowpathd,@function
        .size           $_Z16left_wall_inflowPfS_S_$__internal_trig_reduction_slowpathd,(.L_x_80 - $_Z16left_wall_inflowPfS_S_$__internal_trig_reduction_slowpathd)
$_Z16left_wall_inflowPfS_S_$__internal_trig_reduction_slowpathd:
[--C-:B------:R-:W-:Y:S01]  /*11e0*/  SHF.R.U32.HI R14, RZ, 0x14, R11.reuse ;  /* 0x00000014ff0e7819 */ /* 0x100fe2000001160b */
[----:B------:R-:W-:Y:S02]  /*11f0*/  IMAD.MOV.U32 R15, RZ, RZ, R10 ;  /* 0x000000ffff0f7224 */ /* 0x000fe400078e000a */
[----:B------:R-:W-:Y:S01]  /*1200*/  IMAD.MOV.U32 R16, RZ, RZ, R11 ;  /* 0x000000ffff107224 */ /* 0x000fe200078e000b */
[----:B------:R-:W-:Y:S01]  /*1210*/  LOP3.LUT R3, R14, 0x7ff, RZ, 0xc0, !PT ;  /* 0x000007ff0e037812 */ /* 0x000fe200078ec0ff */
[----:B------:R-:W-:-:S03]  /*1220*/  IMAD.MOV.U32 R2, RZ, RZ, RZ ;  /* 0x000000ffff027224 */ /* 0x000fc600078e00ff */
[----:B------:R-:W-:-:S13]  /*1230*/  ISETP.NE.AND P0, PT, R3, 0x7ff, PT ;  /* 0x000007ff0300780c */ /* 0x000fda0003f05270 */
[----:B------:R-:W-:Y:S05]  /*1240*/  @!P0 BRA `(.L_x_19) ;  /* 0x00000008004c8947 */ /* 0x000fea0003800000 */
[----:B------:R-:W-:Y:S01]  /*1250*/  VIADD R2, R3, 0xfffffc00 ;  /* 0xfffffc0003027836 */ /* 0x000fe20000000000 */
[----:B------:R-:W-:Y:S01]  /*1260*/  BSSY.RECONVERGENT B1, `(.L_x_20) ;  /* 0x0000030000017945 */ /* 0x000fe20003800200 */
[----:B------:R-:W-:Y:S01]  /*1270*/  IMAD.MOV.U32 R9, RZ, RZ, R11 ;  /* 0x000000ffff097224 */ /* 0x000fe200078e000b */
[----:B------:R-:W-:Y:S02]  /*1280*/  CS2R R10, SRZ ;  /* 0x00000000000a7805 */ /* 0x000fe4000001ff00 */
[----:B------:R-:W-:Y:S02]  /*1290*/  SHF.R.U32.HI R17, RZ, 0x6, R2 ;  /* 0x00000006ff117819 */ /* 0x000fe40000011602 */
[----:B------:R-:W-:Y:S02]  /*12a0*/  ISETP.GE.U32.AND P0, PT, R2, 0x80, PT ;  /* 0x000000800200780c */ /* 0x000fe40003f06070 */
[C---:B------:R-:W-:Y:S02]  /*12b0*/  IADD3 R4, PT, PT, -R17.reuse, 0x13, RZ ;  /* 0x0000001311047810 */ /* 0x040fe40007ffe1ff */
[----:B------:R-:W-:-:S02]  /*12c0*/  IADD3 R5, PT, PT, -R17, 0xf, RZ ;  /* 0x0000000f11057810 */ /* 0x000fc40007ffe1ff */
[----:B------:R-:W-:-:S04]  /*12d0*/  SEL R4, R4, 0x12, P0 ;  /* 0x0000001204047807 */ /* 0x000fc80000000000 */
[----:B------:R-:W-:-:S13]  /*12e0*/  ISETP.GE.AND P0, PT, R5, R4, PT ;  /* 0x000000040500720c */ /* 0x000fda0003f06270 */
[----:B------:R-:W-:Y:S05]  /*12f0*/  @P0 BRA `(.L_x_21) ;  /* 0x0000000000980947 */ /* 0x000fea0003800000 */
[----:B------:R-:W0:Y:S01]  /*1300*/  LDC.64 R12, c[0x0][0x358] ;  /* 0x0000d600ff0c7b82 */ /* 0x000e220000000a00 */
[C---:B------:R-:W-:Y:S01]  /*1310*/  SHF.L.U64.HI R19, R15.reuse, 0xb, R16 ;  /* 0x0000000b0f137819 */ /* 0x040fe20000010210 */
[----:B------:R-:W-:Y:S01]  /*1320*/  BSSY.RECONVERGENT B2, `(.L_x_22) ;  /* 0x0000022000027945 */ /* 0x000fe20003800200 */
[----:B------:R-:W-:Y:S01]  /*1330*/  IMAD.SHL.U32 R15, R15, 0x800, RZ ;  /* 0x000008000f0f7824 */ /* 0x000fe200078e00ff */
[----:B------:R-:W-:Y:S01]  /*1340*/  IADD3 R16, PT, PT, RZ, -R17, -R4 ;  /* 0x80000011ff107210 */ /* 0x000fe20007ffe804 */
[----:B------:R-:W-:Y:S01]  /*1350*/  IMAD.MOV.U32 R18, RZ, RZ, RZ ;  /* 0x000000ffff127224 */ /* 0x000fe200078e00ff */
[----:B------:R-:W-:Y:S02]  /*1360*/  CS2R R10, SRZ ;  /* 0x00000000000a7805 */ /* 0x000fe4000001ff00 */
[----:B------:R-:W-:-:S07]  /*1370*/  LOP3.LUT R19, R19, 0x80000000, RZ, 0xfc, !PT ;  /* 0x8000000013137812 */ /* 0x000fce00078efcff */
.L_x_23:
[----:B------:R-:W1:Y:S01]  /*1380*/  LDC.64 R2, c[0x4][0x78] ;  /* 0x01001e00ff027b82 */ /* 0x000e620000000a00 */
[----:B0-----:R-:W-:Y:S02]  /*1390*/  R2UR UR6, R12 ;  /* 0x000000000c0672ca */ /* 0x001fe400000e0000 */
[----:B------:R-:W-:Y:S01]  /*13a0*/  R2UR UR7, R13 ;  /* 0x000000000d0772ca */ /* 0x000fe200000e0000 */
[----:B-1----:R-:W-:-:S12]  /*13b0*/  IMAD.WIDE R2, R5, 0x8, R2 ;  /* 0x0000000805027825 */ /* 0x002fd800078e0202 */
[----:B------:R-:W2:Y:S01]  /*13c0*/  LDG.E.64.CONSTANT R2, desc[UR6][R2.64] ;  /* 0x0000000602027981 */ /* 0x000ea2000c1e9b00 */
[----:B------:R-:W-:Y:S02]  /*13d0*/  VIADD R16, R16, 0x1 ;  /* 0x0000000110107836 */ /* 0x000fe40000000000 */
[----:B------:R-:W-:Y:S02]  /*13e0*/  VIADD R5, R5, 0x1 ;  /* 0x0000000105057836 */ /* 0x000fe40000000000 */
[----:B--2---:R-:W-:-:S04]  /*13f0*/  IMAD.WIDE.U32 R10, P2, R2, R15, R10 ;  /* 0x0000000f020a7225 */ /* 0x004fc8000784000a */
[----:B------:R-:W-:Y:S02]  /*1400*/  IMAD R21, R2, R19, RZ ;  /* 0x0000001302157224 */ /* 0x000fe400078e02ff */
[CC--:B------:R-:W-:Y:S02]  /*1410*/  IMAD R20, R3.reuse, R15.reuse, RZ ;  /* 0x0000000f03147224 */ /* 0x0c0fe400078e02ff */
[----:B------:R-:W-:Y:S01]  /*1420*/  IMAD.HI.U32 R23, R3, R15, RZ ;  /* 0x0000000f03177227 */ /* 0x000fe200078e00ff */
[----:B------:R-:W-:-:S03]  /*1430*/  IADD3 R11, P0, PT, R21, R11, RZ ;  /* 0x0000000b150b7210 */ /* 0x000fc60007f1e0ff */
[----:B------:R-:W-:Y:S01]  /*1440*/  IMAD R21, R18, 0x8, R1 ;  /* 0x0000000812157824 */ /* 0x000fe200078e0201 */
[----:B------:R-:W-:Y:S01]  /*1450*/  IADD3 R11, P1, PT, R20, R11, RZ ;  /* 0x0000000b140b7210 */ /* 0x000fe20007f3e0ff */
[----:B------:R-:W-:-:S04]  /*1460*/  IMAD.HI.U32 R20, R2, R19, RZ ;  /* 0x0000001302147227 */ /* 0x000fc800078e00ff */
[----:B------:R-:W-:Y:S01]  /*1470*/  IMAD.X R2, RZ, RZ, R20, P2 ;  /* 0x000000ffff027224 */ /* 0x000fe200010e0614 */
[----:B------:R0:W-:Y:S01]  /*1480*/  STL.64 [R21], R10 ;  /* 0x0000000a15007387 */ /* 0x0001e20000100a00 */
[----:B------:R-:W-:-:S03]  /*1490*/  IMAD.HI.U32 R20, R3, R19, RZ ;  /* 0x0000001303147227 */ /* 0x000fc600078e00ff */
[----:B------:R-:W-:Y:S01]  /*14a0*/  IADD3.X R2, P0, PT, R23, R2, RZ, P0, !PT ;  /* 0x0000000217027210 */ /* 0x000fe2000071e4ff */
[----:B------:R-:W-:Y:S02]  /*14b0*/  IMAD R3, R3, R19, RZ ;  /* 0x0000001303037224 */ /* 0x000fe400078e02ff */
[----:B------:R-:W-:-:S03]  /*14c0*/  VIADD R18, R18, 0x1 ;  /* 0x0000000112127836 */ /* 0x000fc60000000000 */
[----:B------:R-:W-:Y:S01]  /*14d0*/  IADD3.X R3, P1, PT, R3, R2, RZ, P1, !PT ;  /* 0x0000000203037210 */ /* 0x000fe20000f3e4ff */
[----:B------:R-:W-:Y:S01]  /*14e0*/  IMAD.X R2, RZ, RZ, R20, P0 ;  /* 0x000000ffff027224 */ /* 0x000fe200000e0614 */
[----:B------:R-:W-:-:S03]  /*14f0*/  ISETP.NE.AND P0, PT, R16, -0xf, PT ;  /* 0xfffffff11000780c */ /* 0x000fc60003f05270 */
[----:B------:R-:W-:Y:S02]  /*1500*/  IMAD.X R2, RZ, RZ, R2, P1 ;  /* 0x000000ffff027224 */ /* 0x000fe400008e0602 */
[----:B0-----:R-:W-:Y:S02]  /*1510*/  IMAD.MOV.U32 R10, RZ, RZ, R3 ;  /* 0x000000ffff0a7224 */ /* 0x001fe400078e0003 */
[----:B------:R-:W-:-:S06]  /*1520*/  IMAD.MOV.U32 R11, RZ, RZ, R2 ;  /* 0x000000ffff0b7224 */ /* 0x000fcc00078e0002 */
[----:B------:R-:W-:Y:S05]  /*1530*/  @P0 BRA `(.L_x_23) ;  /* 0xfffffffc00900947 */ /* 0x000fea000383ffff */
[----:B------:R-:W-:Y:S05]  /*1540*/  BSYNC.RECONVERGENT B2 ;  /* 0x0000000000027941 */ /* 0x000fea0003800200 */
.L_x_22:
[----:B------:R-:W-:-:S07]  /*1550*/  IMAD.MOV.U32 R5, RZ, RZ, R4 ;  /* 0x000000ffff057224 */ /* 0x000fce00078e0004 */
.L_x_21:
[----:B------:R-:W-:Y:S05]  /*1560*/  BSYNC.RECONVERGENT B1 ;  /* 0x0000000000017941 */ /* 0x000fea0003800200 */
.L_x_20:
[----:B------:R-:W-:Y:S01]  /*1570*/  LOP3.LUT P0, R25, R14, 0x3f, RZ, 0xc0, !PT ;  /* 0x0000003f0e197812 */ /* 0x000fe2000780c0ff */
[----:B------:R-:W-:-:S04]  /*1580*/  IMAD.IADD R2, R17, 0x1, R5 ;  /* 0x0000000111027824 */ /* 0x000fc800078e0205 */
[----:B------:R-:W-:-:S05]  /*1590*/  IMAD.U32 R23, R2, 0x8, R1 ;  /* 0x0000000802177824 */ /* 0x000fca00078e0001 */
[----:B------:R0:W-:Y:S04]  /*15a0*/  STL.64 [R23+-0x78], R10 ;  /* 0xffff880a17007387 */ /* 0x0001e80000100a00 */
[----:B------:R-:W2:Y:S04]  /*15b0*/  @P0 LDL.64 R14, [R1+0x8] ;  /* 0x00000800010e0983 */ /* 0x000ea80000100a00 */
[----:B------:R-:W3:Y:S04]  /*15c0*/  LDL.64 R4, [R1+0x10] ;  /* 0x0000100001047983 */ /* 0x000ee80000100a00 */
[----:B------:R-:W4:Y:S01]  /*15d0*/  LDL.64 R2, [R1+0x18] ;  /* 0x0000180001027983 */ /* 0x000f220000100a00 */
[----:B------:R-:W-:Y:S01]  /*15e0*/  @P0 LOP3.LUT R12, R25, 0x3f, RZ, 0x3c, !PT ;  /* 0x0000003f190c0812 */ /* 0x000fe200078e3cff */
[----:B------:R-:W-:Y:S01]  /*15f0*/  BSSY.RECONVERGENT B1, `(.L_x_24) ;  /* 0x0000034000017945 */ /* 0x000fe20003800200 */
[----:B--2---:R-:W-:-:S02]  /*1600*/  @P0 SHF.R.U64 R13, R14, 0x1, R15 ;  /* 0x000000010e0d0819 */ /* 0x004fc4000000120f */
[----:B------:R-:W-:Y:S02]  /*1610*/  @P0 SHF.R.U32.HI R15, RZ, 0x1, R15 ;  /* 0x00000001ff0f0819 */ /* 0x000fe4000001160f */
[CC--:B---3--:R-:W-:Y:S02]  /*1620*/  @P0 SHF.L.U32 R17, R4.reuse, R25.reuse, RZ ;  /* 0x0000001904110219 */ /* 0x0c8fe400000006ff */
[----:B0-----:R-:W-:Y:S02]  /*1630*/  @P0 SHF.R.U64 R10, R13, R12, R15 ;  /* 0x0000000c0d0a0219 */ /* 0x001fe4000000120f */
[--C-:B------:R-:W-:Y:S02]  /*1640*/  @P0 SHF.R.U32.HI R21, RZ, 0x1, R5.reuse ;  /* 0x00000001ff150819 */ /* 0x100fe40000011605 */
[C-C-:B------:R-:W-:Y:S02]  /*1650*/  @P0 SHF.R.U64 R19, R4.reuse, 0x1, R5.reuse ;  /* 0x0000000104130819 */ /* 0x140fe40000001205 */
[----:B------:R-:W-:-:S02]  /*1660*/  @P0 SHF.L.U64.HI R14, R4, R25, R5 ;  /* 0x00000019040e0219 */ /* 0x000fc40000010205 */
[----:B------:R-:W-:Y:S02]  /*1670*/  @P0 SHF.R.U32.HI R11, RZ, R12, R15 ;  /* 0x0000000cff0b0219 */ /* 0x000fe4000001160f */
[----:B------:R-:W-:Y:S02]  /*1680*/  @P0 LOP3.LUT R4, R17, R10, RZ, 0xfc, !PT ;  /* 0x0000000a11040212 */ /* 0x000fe400078efcff */
[----:B----4-:R-:W-:Y:S02]  /*1690*/  @P0 SHF.L.U32 R13, R2, R25, RZ ;  /* 0x00000019020d0219 */ /* 0x010fe400000006ff */
[----:B------:R-:W-:Y:S02]  /*16a0*/  @P0 SHF.R.U64 R16, R19, R12, R21 ;  /* 0x0000000c13100219 */ /* 0x000fe40000001215 */
[----:B------:R-:W-:Y:S01]  /*16b0*/  @P0 LOP3.LUT R5, R14, R11, RZ, 0xfc, !PT ;  /* 0x0000000b0e050212 */ /* 0x000fe200078efcff */
[----:B------:R-:W-:Y:S01]  /*16c0*/  IMAD.SHL.U32 R14, R4, 0x4, RZ ;  /* 0x00000004040e7824 */ /* 0x000fe200078e00ff */
[----:B------:R-:W-:-:S02]  /*16d0*/  @P0 SHF.L.U64.HI R11, R2, R25, R3 ;  /* 0x00000019020b0219 */ /* 0x000fc40000010203 */
[----:B------:R-:W-:Y:S02]  /*16e0*/  @P0 LOP3.LUT R2, R13, R16, RZ, 0xfc, !PT ;  /* 0x000000100d020212 */ /* 0x000fe400078efcff */
[----:B------:R-:W-:Y:S02]  /*16f0*/  @P0 SHF.R.U32.HI R12, RZ, R12, R21 ;  /* 0x0000000cff0c0219 */ /* 0x000fe40000011615 */
[----:B------:R-:W-:Y:S02]  /*1700*/  SHF.L.U64.HI R15, R4, 0x2, R5 ;  /* 0x00000002040f7819 */ /* 0x000fe40000010205 */
[----:B------:R-:W-:Y:S02]  /*1710*/  SHF.L.W.U32.HI R4, R5, 0x2, R2 ;  /* 0x0000000205047819 */ /* 0x000fe40000010e02 */
[----:B------:R-:W-:Y:S02]  /*1720*/  @P0 LOP3.LUT R3, R11, R12, RZ, 0xfc, !PT ;  /* 0x0000000c0b030212 */ /* 0x000fe400078efcff */
[----:B------:R-:W-:-:S02]  /*1730*/  IADD3 RZ, P0, PT, RZ, -R14, RZ ;  /* 0x8000000effff7210 */ /* 0x000fc40007f1e0ff */
[----:B------:R-:W-:Y:S02]  /*1740*/  LOP3.LUT R5, RZ, R15, RZ, 0x33, !PT ;  /* 0x0000000fff057212 */ /* 0x000fe400078e33ff */
[----:B------:R-:W-:Y:S02]  /*1750*/  SHF.L.W.U32.HI R2, R2, 0x2, R3 ;  /* 0x0000000202027819 */ /* 0x000fe40000010e03 */
[----:B------:R-:W-:Y:S02]  /*1760*/  LOP3.LUT R11, RZ, R4, RZ, 0x33, !PT ;  /* 0x00000004ff0b7212 */ /* 0x000fe400078e33ff */
[----:B------:R-:W-:Y:S02]  /*1770*/  IADD3.X R10, P0, PT, RZ, R5, RZ, P0, !PT ;  /* 0x00000005ff0a7210 */ /* 0x000fe4000071e4ff */
[----:B------:R-:W-:Y:S02]  /*1780*/  LOP3.LUT R5, RZ, R2, RZ, 0x33, !PT ;  /* 0x00000002ff057212 */ /* 0x000fe400078e33ff */
[----:B------:R-:W-:-:S02]  /*1790*/  IADD3.X R11, P1, PT, RZ, R11, RZ, P0, !PT ;  /* 0x0000000bff0b7210 */ /* 0x000fc4000073e4ff */
[----:B------:R-:W-:-:S03]  /*17a0*/  ISETP.GT.U32.AND P2, PT, R4, -0x1, PT ;  /* 0xffffffff0400780c */ /* 0x000fc60003f44070 */
[----:B------:R-:W-:Y:S01]  /*17b0*/  IMAD.X R5, RZ, RZ, R5, P1 ;  /* 0x000000ffff057224 */ /* 0x000fe200008e0605 */
[----:B------:R-:W-:-:S04]  /*17c0*/  ISETP.GT.AND.EX P0, PT, R2, -0x1, PT, P2 ;  /* 0xffffffff0200780c */ /* 0x000fc80003f04320 */
[----:B------:R-:W-:Y:S02]  /*17d0*/  SEL R5, R2, R5, P0 ;  /* 0x0000000502057207 */ /* 0x000fe40000000000 */
[----:B------:R-:W-:Y:S02]  /*17e0*/  SEL R13, R4, R11, P0 ;  /* 0x0000000b040d7207 */ /* 0x000fe40000000000 */
[----:B------:R-:W-:Y:S02]  /*17f0*/  ISETP.NE.U32.AND P1, PT, R5, RZ, PT ;  /* 0x000000ff0500720c */ /* 0x000fe40003f25070 */
[----:B------:R-:W-:Y:S02]  /*1800*/  SEL R15, R15, R10, P0 ;  /* 0x0000000a0f0f7207 */ /* 0x000fe40000000000 */
[----:B------:R-:W-:Y:S01]  /*1810*/  SEL R11, R13, R5, !P1 ;  /* 0x000000050d0b7207 */ /* 0x000fe20004800000 */
[----:B------:R-:W-:-:S05]  /*1820*/  @!P0 IMAD.MOV R14, RZ, RZ, -R14 ;  /* 0x000000ffff0e8224 */ /* 0x000fca00078e0a0e */
[----:B------:R-:W0:Y:S02]  /*1830*/  FLO.U32 R11, R11 ;  /* 0x0000000b000b7300 */ /* 0x000e2400000e0000 */
[C---:B0-----:R-:W-:Y:S02]  /*1840*/  IADD3 R12, PT, PT, -R11.reuse, 0x1f, RZ ;  /* 0x0000001f0b0c7810 */ /* 0x041fe40007ffe1ff */
[----:B------:R-:W-:-:S03]  /*1850*/  IADD3 R4, PT, PT, -R11, 0x3f, RZ ;  /* 0x0000003f0b047810 */ /* 0x000fc60007ffe1ff */
[----:B------:R-:W-:-:S05]  /*1860*/  @P1 IMAD.MOV R4, RZ, RZ, R12 ;  /* 0x000000ffff041224 */ /* 0x000fca00078e020c */
[----:B------:R-:W-:-:S13]  /*1870*/  ISETP.NE.AND P1, PT, R4, RZ, PT ;  /* 0x000000ff0400720c */ /* 0x000fda0003f25270 */
[----:B------:R-:W-:Y:S05]  /*1880*/  @!P1 BRA `(.L_x_25) ;  /* 0x0000000000289947 */ /* 0x000fea0003800000 */
[--C-:B------:R-:W-:Y:S02]  /*1890*/  SHF.R.U64 R12, R14, 0x1, R15.reuse ;  /* 0x000000010e0c7819 */ /* 0x100fe4000000120f */
[C---:B------:R-:W-:Y:S02]  /*18a0*/  LOP3.LUT R10, R4.reuse, 0x3f, RZ, 0xc0, !PT ;  /* 0x0000003f040a7812 */ /* 0x040fe400078ec0ff */
[----:B------:R-:W-:Y:S02]  /*18b0*/  SHF.R.U32.HI R14, RZ, 0x1, R15 ;  /* 0x00000001ff0e7819 */ /* 0x000fe4000001160f */
[----:B------:R-:W-:Y:S02]  /*18c0*/  LOP3.LUT R11, R4, 0x3f, RZ, 0xc, !PT ;  /* 0x0000003f040b7812 */ /* 0x000fe400078e0cff */
[CC--:B------:R-:W-:Y:S02]  /*18d0*/  SHF.L.U64.HI R16, R13.reuse, R10.reuse, R5 ;  /* 0x0000000a0d107219 */ /* 0x0c0fe40000010205 */
[----:B------:R-:W-:-:S02]  /*18e0*/  SHF.L.U32 R10, R13, R10, RZ ;  /* 0x0000000a0d0a7219 */ /* 0x000fc400000006ff */
[-CC-:B------:R-:W-:Y:S02]  /*18f0*/  SHF.R.U64 R5, R12, R11.reuse, R14.reuse ;  /* 0x0000000b0c057219 */ /* 0x180fe4000000120e */
[----:B------:R-:W-:Y:S02]  /*1900*/  SHF.R.U32.HI R11, RZ, R11, R14 ;  /* 0x0000000bff0b7219 */ /* 0x000fe4000001160e */
[----:B------:R-:W-:Y:S02]  /*1910*/  LOP3.LUT R13, R10, R5, RZ, 0xfc, !PT ;  /* 0x000000050a0d7212 */ /* 0x000fe400078efcff */
[----:B------:R-:W-:-:S07]  /*1920*/  LOP3.LUT R5, R16, R11, RZ, 0xfc, !PT ;  /* 0x0000000b10057212 */ /* 0x000fce00078efcff */
.L_x_25:
[----:B------:R-:W-:Y:S05]  /*1930*/  BSYNC.RECONVERGENT B1 ;  /* 0x0000000000017941 */ /* 0x000fea0003800200 */
.L_x_24:
[----:B------:R-:W-:-:S04]  /*1940*/  IMAD.WIDE.U32 R14, R13, 0x2168c235, RZ ;  /* 0x2168c2350d0e7825 */ /* 0x000fc800078e00ff */
[----:B------:R-:W-:Y:S01]  /*1950*/  IMAD.MOV.U32 R10, RZ, RZ, R15 ;  /* 0x000000ffff0a7224 */ /* 0x000fe200078e000f */
[----:B------:R-:W-:Y:S01]  /*1960*/  IADD3 RZ, P1, PT, R14, R14, RZ ;  /* 0x0000000e0eff7210 */ /* 0x000fe20007f3e0ff */
[----:B------:R-:W-:Y:S02]  /*1970*/  IMAD.MOV.U32 R11, RZ, RZ, RZ ;  /* 0x000000ffff0b7224 */ /* 0x000fe400078e00ff */
[----:B------:R-:W-:-:S04]  /*1980*/  IMAD.HI.U32 R12, R5, -0x36f0255e, RZ ;  /* 0xc90fdaa2050c7827 */ /* 0x000fc800078e00ff */
[----:B------:R-:W-:-:S04]  /*1990*/  IMAD.WIDE.U32 R10, R13, -0x36f0255e, R10 ;  /* 0xc90fdaa20d0a7825 */ /* 0x000fc800078e000a */
[C---:B------:R-:W-:Y:S02]  /*19a0*/  IMAD R13, R5.reuse, -0x36f0255e, RZ ;  /* 0xc90fdaa2050d7824 */ /* 0x040fe400078e02ff */
[----:B------:R-:W-:-:S04]  /*19b0*/  IMAD.WIDE.U32 R10, P2, R5, 0x2168c235, R10 ;  /* 0x2168c235050a7825 */ /* 0x000fc8000784000a */
[----:B------:R-:W-:Y:S01]  /*19c0*/  IMAD.X R5, RZ, RZ, R12, P2 ;  /* 0x000000ffff057224 */ /* 0x000fe200010e060c */
[----:B------:R-:W-:Y:S02]  /*19d0*/  IADD3 R11, P2, PT, R13, R11, RZ ;  /* 0x0000000b0d0b7210 */ /* 0x000fe40007f5e0ff */
[----:B------:R-:W-:Y:S02]  /*19e0*/  IADD3.X RZ, P1, PT, R10, R10, RZ, P1, !PT ;  /* 0x0000000a0aff7210 */ /* 0x000fe40000f3e4ff */
[C---:B------:R-:W-:Y:S01]  /*19f0*/  ISETP.GT.U32.AND P3, PT, R11.reuse, RZ, PT ;  /* 0x000000ff0b00720c */ /* 0x040fe20003f64070 */
[----:B------:R-:W-:Y:S01]  /*1a00*/  IMAD.X R5, RZ, RZ, R5, P2 ;  /* 0x000000ffff057224 */ /* 0x000fe200010e0605 */
[----:B------:R-:W-:-:S04]  /*1a10*/  IADD3.X R10, P2, PT, R11, R11, RZ, P1, !PT ;  /* 0x0000000b0b0a7210 */ /* 0x000fc80000f5e4ff */
[C---:B------:R-:W-:Y:S01]  /*1a20*/  ISETP.GT.AND.EX P1, PT, R5.reuse, RZ, PT, P3 ;  /* 0x000000ff0500720c */ /* 0x040fe20003f24330 */
[----:B------:R-:W-:-:S03]  /*1a30*/  IMAD.X R12, R5, 0x1, R5, P2 ;  /* 0x00000001050c7824 */ /* 0x000fc600010e0605 */
[----:B------:R-:W-:Y:S02]  /*1a40*/  SEL R10, R10, R11, P1 ;  /* 0x0000000b0a0a7207 */ /* 0x000fe40000800000 */
[----:B------:R-:W-:Y:S02]  /*1a50*/  SEL R12, R12, R5, P1 ;  /* 0x000000050c0c7207 */ /* 0x000fe40000800000 */
[----:B------:R-:W-:Y:S02]  /*1a60*/  IADD3 R5, P2, PT, R10, 0x1, RZ ;  /* 0x000000010a057810 */ /* 0x000fe40007f5e0ff */
[----:B------:R-:W-:Y:S02]  /*1a70*/  SEL R11, RZ, 0xffffffff, !P1 ;  /* 0xffffffffff0b7807 */ /* 0x000fe40004800000 */
[----:B------:R-:W-:Y:S01]  /*1a80*/  LOP3.LUT P1, R9, R9, 0x80000000, RZ, 0xc0, !PT ;  /* 0x8000000009097812 */ /* 0x000fe2000782c0ff */
[----:B------:R-:W-:Y:S02]  /*1a90*/  IMAD.X R10, RZ, RZ, R12, P2 ;  /* 0x000000ffff0a7224 */ /* 0x000fe400010e060c */
[----:B------:R-:W-:Y:S01]  /*1aa0*/  IMAD.IADD R4, R11, 0x1, -R4 ;  /* 0x000000010b047824 */ /* 0x000fe200078e0a04 */
[----:B------:R-:W-:-:S02]  /*1ab0*/  SHF.R.U32.HI R11, RZ, 0x1e, R3 ;  /* 0x0000001eff0b7819 */ /* 0x000fc40000011603 */
[----:B------:R-:W-:Y:S01]  /*1ac0*/  SHF.R.U64 R5, R5, 0xa, R10 ;  /* 0x0000000a05057819 */ /* 0x000fe2000000120a */
[----:B------:R-:W-:Y:S01]  /*1ad0*/  IMAD.SHL.U32 R4, R4, 0x100000, RZ ;  /* 0x0010000004047824 */ /* 0x000fe200078e00ff */
[----:B------:R-:W-:Y:S02]  /*1ae0*/  LEA.HI R2, R2, R11, RZ, 0x1 ;  /* 0x0000000b02027211 */ /* 0x000fe400078f08ff */
[----:B------:R-:W-:Y:S02]  /*1af0*/  IADD3 R5, P2, PT, R5, 0x1, RZ ;  /* 0x0000000105057810 */ /* 0x000fe40007f5e0ff */
[----:B------:R-:W-:Y:S01]  /*1b00*/  @!P0 LOP3.LUT R9, R9, 0x80000000, RZ, 0x3c, !PT ;  /* 0x8000000009098812 */ /* 0x000fe200078e3cff */
[----:B------:R-:W-:Y:S01]  /*1b10*/  @P1 IMAD.MOV R2, RZ, RZ, -R2 ;  /* 0x000000ffff021224 */ /* 0x000fe200078e0a02 */
[----:B------:R-:W-:-:S04]  /*1b20*/  LEA.HI.X R10, R10, RZ, RZ, 0x16, P2 ;  /* 0x000000ff0a0a7211 */ /* 0x000fc800010fb4ff */
[--C-:B------:R-:W-:Y:S02]  /*1b30*/  SHF.R.U64 R5, R5, 0x1, R10.reuse ;  /* 0x0000000105057819 */ /* 0x100fe4000000120a */
[----:B------:R-:W-:Y:S02]  /*1b40*/  SHF.R.U32.HI R3, RZ, 0x1, R10 ;  /* 0x00000001ff037819 */ /* 0x000fe4000001160a */
[----:B------:R-:W-:-:S04]  /*1b50*/  IADD3 R15, P2, P3, RZ, RZ, R5 ;  /* 0x000000ffff0f7210 */ /* 0x000fc80007b5e005 */
[----:B------:R-:W-:-:S04]  /*1b60*/  IADD3.X R4, PT, PT, R4, 0x3fe00000, R3, P2, P3 ;  /* 0x3fe0000004047810 */ /* 0x000fc800017e6403 */
[----:B------:R-:W-:-:S07]  /*1b70*/  LOP3.LUT R16, R4, R9, RZ, 0xfc, !PT ;  /* 0x0000000904107212 */ /* 0x000fce00078efcff */
.L_x_19:
[----:B------:R-:W-:Y:S02]  /*1b80*/  IMAD.MOV.U32 R9, RZ, RZ, 0x0 ;  /* 0x00000000ff097424 */ /* 0x000fe400078e00ff */
[----:B------:R-:W-:Y:S02]  /*1b90*/  IMAD.MOV.U32 R4, RZ, RZ, R15 ;  /* 0x000000ffff047224 */ /* 0x000fe400078e000f */
[----:B------:R-:W-:Y:S01]  /*1ba0*/  IMAD.MOV.U32 R5, RZ, RZ, R16 ;  /* 0x000000ffff057224 */ /* 0x000fe200078e0010 */
[----:B------:R-:W-:Y:S06]  /*1bb0*/  RET.REL.NODEC R8 `(_Z16left_wall_inflowPfS_S_) ;  /* 0xffffffe408107950 */ /* 0x000fec0003c3ffff */
.L_x_26:
        /* <DEDUP_REMOVED lines=12> */
.L_x_80:


//--------------------- .text._Z6inivelPf         --------------------------
	.section	.text._Z6inivelPf,"ax",@progbits
	.align	128
        .global         _Z6inivelPf
        .type           _Z6inivelPf,@function
        .size           _Z6inivelPf,(.L_x_82 - _Z6inivelPf)
        .other          _Z6inivelPf,@"STO_CUDA_ENTRY STV_DEFAULT"
_Z6inivelPf:
.text._Z6inivelPf:
[----:B------:R-:W0:Y:S08]  /*0000*/  LDC R1, c[0x0][0x37c] ;  /* 0x0000df00ff017b82 */ /* 0x000e300000000800 */
[----:B------:R-:W1:Y:S01]  /*0010*/  LDC.64 R4, c[0x4][0x8] ;  /* 0x01000200ff047b82 */ /* 0x000e620000000a00 */
[----:B------:R-:W1:Y:S01]  /*0020*/  LDCU.64 UR4, c[0x0][0x358] ;  /* 0x00006b00ff0477ac */ /* 0x000e620008000a00 */
[----:B0-----:R-:W-:-:S06]  /*0030*/  VIADD R1, R1, 0xffffffd8 ;  /* 0xffffffd801017836 */ /* 0x001fcc0000000000 */
[----:B------:R-:W0:Y:S01]  /*0040*/  LDC.64 R2, c[0x4][RZ] ;  /* 0x01000000ff027b82 */ /* 0x000e220000000a00 */
[----:B-1----:R-:W2:Y:S04]  /*0050*/  LDG.E R4, desc[UR4][R4.64] ;  /* 0x0000000404047981 */ /* 0x002ea8000c1e1900 */
[----:B0-----:R-:W3:Y:S03]  /*0060*/  LDG.E R16, desc[UR4][R2.64] ;  /* 0x0000000402107981 */ /* 0x001ee6000c1e1900 */
        /* <DEDUP_REMOVED lines=33> */
[----:B-----5:R-:W-:Y:S05]  /*0280*/  CALL.REL.NOINC `($__internal_2_$__cuda_sm20_div_rn_f64_full) ;  /* 0x00000004003c7944 */ /* 0x020fea0003c00000 */
[----:B------:R-:W-:Y:S02]  /*0290*/  IMAD.MOV.U32 R2, RZ, RZ, R10 ;  /* 0x000000ffff027224 */ /* 0x000fe400078e000a */
[----:B------:R-:W-:-:S07]  /*02a0*/  IMAD.MOV.U32 R3, RZ, RZ, R11 ;  /* 0x000000ffff037224 */ /* 0x000fce00078e000b */
.L_x_28:
[----:B------:R-:W-:Y:S05]  /*02b0*/  BSYNC.RECONVERGENT B0 ;  /* 0x0000000000007941 */ /* 0x000fea0003800200 */
.L_x_27:
        /* <DEDUP_REMOVED lines=14> */
[----:B------:R-:W-:-:S04]  /*03a0*/  UMOV UR7, 0x3ff921fb ;  /* 0x3ff921fb00077882 */ /* 0x000fc80000000000 */
        /* <DEDUP_REMOVED lines=11> */
[----:B-----5:R-:W-:Y:S05]  /*0460*/  CALL.REL.NOINC `($_Z6inivelPf$__internal_trig_reduction_slowpathd) ;  /* 0x0000000800307944 */ /* 0x020fea0003c00000 */
[----:B------:R-:W-:Y:S02]  /*0470*/  IMAD.MOV.U32 R0, RZ, RZ, R4 ;  /* 0x000000ffff007224 */ /* 0x000fe400078e0004 */
[----:B------:R-:W-:Y:S02]  /*0480*/  IMAD.MOV.U32 R2, RZ, RZ, R6 ;  /* 0x000000ffff027224 */ /* 0x000fe400078e0006 */
[----:B------:R-:W-:-:S07]  /*0490*/  IMAD.MOV.U32 R3, RZ, RZ, R7 ;  /* 0x000000ffff037224 */ /* 0x000fce00078e0007 */
.L_x_30:
[----:B------:R-:W-:Y:S05]  /*04a0*/  BSYNC.RECONVERGENT B0 ;  /* 0x0000000000007941 */ /* 0x000fea0003800200 */
.L_x_29:
        /* <DEDUP_REMOVED lines=9> */
[----:B------:R-:W-:-:S02]  /*0540*/  IMAD.MOV.U32 R22, RZ, RZ, 0x20fd8164 ;  /* 0x20fd8164ff167424 */ /* 0x000fc400078e00ff */
[----:B------:R-:W-:Y:S01]  /*0550*/  IMAD.MOV.U32 R23, RZ, RZ, 0x3da8ff83 ;  /* 0x3da8ff83ff177424 */ /* 0x000fe200078e00ff */
[----:B------:R-:W-:Y:S01]  /*0560*/  ISETP.NE.U32.AND P0, PT, R20, 0x1, PT ;  /* 0x000000011400780c */ /* 0x000fe20003f05070 */
[----:B------:R-:W-:Y:S01]  /*0570*/  DMUL R20, R2, R2 ;  /* 0x0000000202147228 */ /* 0x000fe20000000000 */
[----:B------:R-:W-:Y:S02]  /*0580*/  IMAD R17, R17, R16, R19 ;  /* 0x0000001011117224 */ /* 0x000fe400078e0213 */
[----:B------:R-:W-:Y:S02]  /*0590*/  FSEL R22, R22, -8.06006814911005101289e+34, !P0 ;  /* 0xf9785eba16167808 */ /* 0x000fe40004000000 */
[----:B------:R-:W-:-:S06]  /*05a0*/  FSEL R23, -R23, 0.11223486810922622681, !P0 ;  /* 0x3de5db6517177808 */ /* 0x000fcc0004000100 */
[----:B--2---:R-:W-:-:S08]  /*05b0*/  DFMA R4, R20, R22, R4 ;  /* 0x000000161404722b */ /* 0x004fd00000000004 */
[----:B------:R-:W-:-:S08]  /*05c0*/  DFMA R4, R20, R4, R6 ;  /* 0x000000041404722b */ /* 0x000fd00000000006 */
[----:B---3--:R-:W-:-:S08]  /*05d0*/  DFMA R4, R20, R4, R8 ;  /* 0x000000041404722b */ /* 0x008fd00000000008 */
[C---:B------:R-:W-:Y:S02]  /*05e0*/  DFMA R10, R20.reuse, R4, R10 ;  /* 0x00000004140a722b */ /* 0x040fe4000000000a */
[----:B------:R-:W0:Y:S06]  /*05f0*/  S2R R4, SR_TID.Z ;  /* 0x0000000000047919 */ /* 0x000e2c0000002300 */
[----:B----4-:R-:W-:-:S08]  /*0600*/  DFMA R10, R20, R10, R12 ;  /* 0x0000000a140a722b */ /* 0x010fd0000000000c */
[----:B------:R-:W-:-:S08]  /*0610*/  DFMA R10, R20, R10, R14 ;  /* 0x0000000a140a722b */ /* 0x000fd0000000000e */
[----:B------:R-:W-:Y:S02]  /*0620*/  DFMA R2, R10, R2, R2 ;  /* 0x000000020a02722b */ /* 0x000fe40000000002 */
[----:B------:R-:W-:Y:S01]  /*0630*/  DFMA R10, R20, R10, 1 ;  /* 0x3ff00000140a742b */ /* 0x000fe2000000000a */
[----:B0-----:R-:W-:-:S09]  /*0640*/  IADD3 R5, PT, PT, -R4, 0x1, RZ ;  /* 0x0000000104057810 */ /* 0x001fd20007ffe1ff */
[----:B------:R-:W-:Y:S02]  /*0650*/  FSEL R8, R10, R2, !P0 ;  /* 0x000000020a087208 */ /* 0x000fe40004000000 */
[----:B------:R-:W-:Y:S02]  /*0660*/  FSEL R9, R11, R3, !P0 ;  /* 0x000000030b097208 */ /* 0x000fe40004000000 */
[----:B------:R-:W-:Y:S01]  /*0670*/  I2FP.F32.S32 R5, R5 ;  /* 0x0000000500057245 */ /* 0x000fe20000201400 */
[----:B------:R-:W0:Y:S01]  /*0680*/  LDC.64 R10, c[0x0][0x380] ;  /* 0x0000e000ff0a7b82 */ /* 0x000e220000000a00 */
[----:B------:R-:W-:Y:S02]  /*0690*/  LOP3.LUT P0, RZ, R0, 0x2, RZ, 0xc0, !PT ;  /* 0x0000000200ff7812 */ /* 0x000fe4000780c0ff */
[----:B------:R-:W-:Y:S01]  /*06a0*/  DADD R2, RZ, -R8 ;  /* 0x00000000ff027229 */ /* 0x000fe20000000808 */
[----:B-----5:R-:W-:Y:S01]  /*06b0*/  FMUL R6, R18, R5 ;  /* 0x0000000512067220 */ /* 0x020fe20000400000 */
[----:B------:R-:W-:-:S05]  /*06c0*/  IMAD R5, R17, 0x2, R4 ;  /* 0x0000000211057824 */ /* 0x000fca00078e0204 */
[----:B------:R-:W1:Y:S03]  /*06d0*/  F2F.F64.F32 R6, R6 ;  /* 0x0000000600067310 */ /* 0x000e660000201800 */
[----:B------:R-:W-:Y:S01]  /*06e0*/  FSEL R2, R8, R2, !P0 ;  /* 0x0000000208027208 */ /* 0x000fe20004000000 */
[----:B------:R-:W-:Y:S01]  /*06f0*/  IMAD.MOV.U32 R8, RZ, RZ, -0x14e3bcd3 ;  /* 0xeb1c432dff087424 */ /* 0x000fe200078e00ff */
[----:B------:R-:W-:Y:S01]  /*0700*/  FSEL R3, R9, R3, !P0 ;  /* 0x0000000309037208 */ /* 0x000fe20004000000 */
[----:B------:R-:W-:-:S06]  /*0710*/  IMAD.MOV.U32 R9, RZ, RZ, 0x3f1a36e2 ;  /* 0x3f1a36e2ff097424 */ /* 0x000fcc00078e00ff */
[----:B------:R-:W-:Y:S01]  /*0720*/  DFMA R2, R2, R8, 1 ;  /* 0x3ff000000202742b */ /* 0x000fe20000000008 */
[----:B0-----:R-:W-:-:S07]  /*0730*/  IMAD.WIDE R4, R5, 0x4, R10 ;  /* 0x0000000405047825 */ /* 0x001fce00078e020a */
[----:B-1----:R-:W-:-:S10]  /*0740*/  DMUL R2, R2, R6 ;  /* 0x0000000602027228 */ /* 0x002fd40000000000 */
[----:B------:R-:W0:Y:S02]  /*0750*/  F2F.F32.F64 R3, R2 ;  /* 0x0000000200037310 */ /* 0x000e240000301000 */
[----:B0-----:R-:W-:Y:S01]  /*0760*/  STG.E desc[UR4][R4.64], R3 ;  /* 0x0000000304007986 */ /* 0x001fe2000c101904 */
[----:B------:R-:W-:Y:S05]  /*0770*/  EXIT ;  /* 0x000000000000794d */ /* 0x000fea0003800000 */
        .weak           $__internal_2_$__cuda_sm20_div_rn_f64_full
        .type           $__internal_2_$__cuda_sm20_div_rn_f64_full,@function
        .size           $__internal_2_$__cuda_sm20_div_rn_f64_full,($_Z6inivelPf$__internal_trig_reduction_slowpathd - $__internal_2_$__cuda_sm20_div_rn_f64_full)
$__internal_2_$__cuda_sm20_div_rn_f64_full:
[C---:B------:R-:W-:Y:S01]  /*0780*/  FSETP.GEU.AND P0, PT, |R5|.reuse, 1.469367938527859385e-39, PT ;  /* 0x001000000500780b */ /* 0x040fe20003f0e200 */
[----:B------:R-:W-:Y:S01]  /*0790*/  IMAD.MOV.U32 R10, RZ, RZ, 0x1 ;  /* 0x00000001ff0a7424 */ /* 0x000fe200078e00ff */
[----:B------:R-:W-:Y:S01]  /*07a0*/  LOP3.LUT R2, R5, 0x800fffff, RZ, 0xc0, !PT ;  /* 0x800fffff05027812 */ /* 0x000fe200078ec0ff */
[----:B------:R-:W-:Y:S01]  /*07b0*/  IMAD.MOV.U32 R21, RZ, RZ, 0x1ca00000 ;  /* 0x1ca00000ff157424 */ /* 0x000fe200078e00ff */
[C---:B------:R-:W-:Y:S01]  /*07c0*/  FSETP.GEU.AND P2, PT, |R7|.reuse, 1.469367938527859385e-39, PT ;  /* 0x001000000700780b */ /* 0x040fe20003f4e200 */
[----:B------:R-:W-:Y:S01]  /*07d0*/  BSSY.RECONVERGENT B1, `(.L_x_31) ;  /* 0x0000052000017945 */ /* 0x000fe20003800200 */
[----:B------:R-:W-:Y:S01]  /*07e0*/  LOP3.LUT R3, R2, 0x3ff00000, RZ, 0xfc, !PT ;  /* 0x3ff0000002037812 */ /* 0x000fe200078efcff */
[----:B------:R-:W-:Y:S01]  /*07f0*/  IMAD.MOV.U32 R2, RZ, RZ, R4 ;  /* 0x000000ffff027224 */ /* 0x000fe200078e0004 */
[----:B------:R-:W-:Y:S02]  /*0800*/  LOP3.LUT R20, R7, 0x7ff00000, RZ, 0xc0, !PT ;  /* 0x7ff0000007147812 */ /* 0x000fe400078ec0ff */
[----:B------:R-:W-:-:S03]  /*0810*/  LOP3.LUT R23, R5, 0x7ff00000, RZ, 0xc0, !PT ;  /* 0x7ff0000005177812 */ /* 0x000fc600078ec0ff */
[----:B------:R-:W-:Y:S01]  /*0820*/  @!P0 DMUL R2, R4, 8.98846567431157953865e+307 ;  /* 0x7fe0000004028828 */ /* 0x000fe20000000000 */
[C---:B------:R-:W-:Y:S01]  /*0830*/  ISETP.GE.U32.AND P1, PT, R20.reuse, R23, PT ;  /* 0x000000171400720c */ /* 0x040fe20003f26070 */
[----:B------:R-:W-:Y:S02]  /*0840*/  IMAD.MOV.U32 R22, RZ, RZ, R20 ;  /* 0x000000ffff167224 */ /* 0x000fe400078e0014 */
[----:B------:R-:W-:Y:S02]  /*0850*/  @!P2 LOP3.LUT R13, R5, 0x7ff00000, RZ, 0xc0, !PT ;  /* 0x7ff00000050da812 */ /* 0x000fe400078ec0ff */
[----:B------:R-:W0:Y:S02]  /*0860*/  MUFU.RCP64H R11, R3 ;  /* 0x00000003000b7308 */ /* 0x000e240000001800 */
[----:B------:R-:W-:Y:S02]  /*0870*/  @!P2 ISETP.GE.U32.AND P3, PT, R20, R13, PT ;  /* 0x0000000d1400a20c */ /* 0x000fe40003f66070 */
[----:B------:R-:W-:-:S02]  /*0880*/  @!P0 LOP3.LUT R23, R3, 0x7ff00000, RZ, 0xc0, !PT ;  /* 0x7ff0000003178812 */ /* 0x000fc400078ec0ff */
[----:B------:R-:W-:-:S03]  /*0890*/  @!P2 SEL R13, R21, 0x63400000, !P3 ;  /* 0x63400000150da807 */ /* 0x000fc60005800000 */
[----:B------:R-:W-:Y:S01]  /*08a0*/  VIADD R25, R23, 0xffffffff ;  /* 0xffffffff17197836 */ /* 0x000fe20000000000 */
[----:B------:R-:W-:-:S04]  /*08b0*/  @!P2 LOP3.LUT R14, R13, 0x80000000, R7, 0xf8, !PT ;  /* 0x800000000d0ea812 */ /* 0x000fc800078ef807 */
[----:B------:R-:W-:Y:S01]  /*08c0*/  @!P2 LOP3.LUT R15, R14, 0x100000, RZ, 0xfc, !PT ;  /* 0x001000000e0fa812 */ /* 0x000fe200078efcff */
[----:B------:R-:W-:Y:S01]  /*08d0*/  @!P2 IMAD.MOV.U32 R14, RZ, RZ, RZ ;  /* 0x000000ffff0ea224 */ /* 0x000fe200078e00ff */
[----:B0-----:R-:W-:-:S08]  /*08e0*/  DFMA R8, R10, -R2, 1 ;  /* 0x3ff000000a08742b */ /* 0x001fd00000000802 */
[----:B------:R-:W-:-:S08]  /*08f0*/  DFMA R8, R8, R8, R8 ;  /* 0x000000080808722b */ /* 0x000fd00000000008 */
[----:B------:R-:W-:Y:S01]  /*0900*/  DFMA R10, R10, R8, R10 ;  /* 0x000000080a0a722b */ /* 0x000fe2000000000a */
[----:B------:R-:W-:Y:S01]  /*0910*/  SEL R9, R21, 0x63400000, !P1 ;  /* 0x6340000015097807 */ /* 0x000fe20004800000 */
[----:B------:R-:W-:-:S03]  /*0920*/  IMAD.MOV.U32 R8, RZ, RZ, R6 ;  /* 0x000000ffff087224 */ /* 0x000fc600078e0006 */
[----:B------:R-:W-:-:S03]  /*0930*/  LOP3.LUT R9, R9, 0x800fffff, R7, 0xf8, !PT ;  /* 0x800fffff09097812 */ /* 0x000fc600078ef807 */
[----:B------:R-:W-:-:S03]  /*0940*/  DFMA R12, R10, -R2, 1 ;  /* 0x3ff000000a0c742b */ /* 0x000fc60000000802 */
[----:B------:R-:W-:-:S05]  /*0950*/  @!P2 DFMA R8, R8, 2, -R14 ;  /* 0x400000000808a82b */ /* 0x000fca000000080e */
[----:B------:R-:W-:-:S05]  /*0960*/  DFMA R12, R10, R12, R10 ;  /* 0x0000000c0a0c722b */ /* 0x000fca000000000a */
[----:B------:R-:W-:-:S03]  /*0970*/  @!P2 LOP3.LUT R22, R9, 0x7ff00000, RZ, 0xc0, !PT ;  /* 0x7ff000000916a812 */ /* 0x000fc600078ec0ff */
[----:B------:R-:W-:Y:S02]  /*0980*/  DMUL R10, R12, R8 ;  /* 0x000000080c0a7228 */ /* 0x000fe40000000000 */
        /* <DEDUP_REMOVED lines=25> */
[----:B------:R-:W-:-:S06]  /*0b20*/  IMAD.MOV.U32 R2, RZ, RZ, RZ ;  /* 0x000000ffff027224 */ /* 0x000fcc00078e00ff */
[----:B------:R-:W-:-:S03]  /*0b30*/  DFMA R2, R10, -R2, R14 ;  /* 0x800000020a02722b */ /* 0x000fc6000000000e */
[----:B------:R-:W-:-:S03]  /*0b40*/  LOP3.LUT R5, R7, R5, RZ, 0x3c, !PT ;  /* 0x0000000507057212 */ /* 0x000fc600078e3cff */
[----:B------:R-:W-:-:S04]  /*0b50*/  IADD3 R2, PT, PT, -R12, -0x43300000, RZ ;  /* 0xbcd000000c027810 */ /* 0x000fc80007ffe1ff */
[----:B------:R-:W-:-:S04]  /*0b60*/  FSETP.NEU.AND P0, PT, |R3|, R2, PT ;  /* 0x000000020300720b */ /* 0x000fc80003f0d200 */
[----:B------:R-:W-:Y:S02]  /*0b70*/  FSEL R10, R6, R10, !P0 ;  /* 0x0000000a060a7208 */ /* 0x000fe40004000000 */
[----:B------:R-:W-:Y:S01]  /*0b80*/  FSEL R11, R5, R11, !P0 ;  /* 0x0000000b050b7208 */ /* 0x000fe20004000000 */
[----:B------:R-:W-:Y:S06]  /*0b90*/  BRA `(.L_x_33) ;  /* 0x0000000000547947 */ /* 0x000fec0003800000 */
.L_x_32:
        /* <DEDUP_REMOVED lines=16> */
.L_x_35:
[----:B------:R-:W-:Y:S01]  /*0ca0*/  LOP3.LUT R11, R5, 0x80000, RZ, 0xfc, !PT ;  /* 0x00080000050b7812 */ /* 0x000fe200078efcff */
[----:B------:R-:W-:Y:S01]  /*0cb0*/  IMAD.MOV.U32 R10, RZ, RZ, R4 ;  /* 0x000000ffff0a7224 */ /* 0x000fe200078e0004 */
[----:B------:R-:W-:Y:S06]  /*0cc0*/  BRA `(.L_x_33) ;  /* 0x0000000000087947 */ /* 0x000fec0003800000 */
.L_x_34:
[----:B------:R-:W-:Y:S01]  /*0cd0*/  LOP3.LUT R11, R7, 0x80000, RZ, 0xfc, !PT ;  /* 0x00080000070b7812 */ /* 0x000fe200078efcff */
[----:B------:R-:W-:-:S07]  /*0ce0*/  IMAD.MOV.U32 R10, RZ, RZ, R6 ;  /* 0x000000ffff0a7224 */ /* 0x000fce00078e0006 */
.L_x_33:
[----:B------:R-:W-:Y:S05]  /*0cf0*/  BSYNC.RECONVERGENT B1 ;  /* 0x0000000000017941 */ /* 0x000fea0003800200 */
.L_x_31:
[----:B------:R-:W-:Y:S02]  /*0d00*/  IMAD.MOV.U32 R2, RZ, RZ, R0 ;  /* 0x000000ffff027224 */ /* 0x000fe400078e0000 */
[----:B------:R-:W-:-:S04]  /*0d10*/  IMAD.MOV.U32 R3, RZ, RZ, 0x0 ;  /* 0x00000000ff037424 */ /* 0x000fc800078e00ff */
[----:B------:R-:W-:Y:S05]  /*0d20*/  RET.REL.NODEC R2 `(_Z6inivelPf) ;  /* 0xfffffff002b47950 */ /* 0x000fea0003c3ffff */
        .type           $_Z6inivelPf$__internal_trig_reduction_slowpathd,@function
        .size           $_Z6inivelPf$__internal_trig_reduction_slowpathd,(.L_x_82 - $_Z6inivelPf$__internal_trig_reduction_slowpathd)
$_Z6inivelPf$__internal_trig_reduction_slowpathd:
        /* <DEDUP_REMOVED lines=9> */
[----:B------:R-:W-:-:S03]  /*0dc0*/  CS2R R10, SRZ ;  /* 0x00000000000a7805 */ /* 0x000fc6000001ff00 */
[----:B------:R-:W-:Y:S02]  /*0dd0*/  SHF.R.U32.HI R3, RZ, 0x6, R4 ;  /* 0x00000006ff037819 */ /* 0x000fe40000011604 */
[----:B------:R-:W-:Y:S02]  /*0de0*/  ISETP.GE.U32.AND P0, PT, R4, 0x80, PT ;  /* 0x000000800400780c */ /* 0x000fe40003f06070 */
[C---:B------:R-:W-:Y:S02]  /*0df0*/  IADD3 R4, PT, PT, -R3.reuse, 0x13, RZ ;  /* 0x0000001303047810 */ /* 0x040fe40007ffe1ff */
[----:B------:R-:W-:Y:S02]  /*0e00*/  IADD3 R21, PT, PT, -R3, 0xf, RZ ;  /* 0x0000000f03157810 */ /* 0x000fe40007ffe1ff */
        /* <DEDUP_REMOVED lines=11> */
.L_x_40:
        /* <DEDUP_REMOVED lines=29> */
.L_x_39:
[----:B------:R-:W-:-:S07]  /*1090*/  IMAD.MOV.U32 R21, RZ, RZ, R4 ;  /* 0x000000ffff157224 */ /* 0x000fce00078e0004 */
.L_x_38:
[----:B------:R-:W-:Y:S05]  /*10a0*/  BSYNC.RECONVERGENT B1 ;  /* 0x0000000000017941 */ /* 0x000fea0003800200 */
.L_x_37:
[----:B------:R-:W-:Y:S01]  /*10b0*/  LOP3.LUT P0, R25, R2, 0x3f, RZ, 0xc0, !PT ;  /* 0x0000003f02197812 */ /* 0x000fe2000780c0ff */
[----:B------:R-:W-:-:S04]  /*10c0*/  IMAD.IADD R2, R3, 0x1, R21 ;  /* 0x0000000103027824 */ /* 0x000fc800078e0215 */
[----:B------:R-:W-:-:S05]  /*10d0*/  IMAD.U32 R27, R2, 0x8, R1 ;  /* 0x00000008021b7824 */ /* 0x000fca00078e0001 */
[----:B------:R0:W-:Y:S04]  /*10e0*/  STL.64 [R27+-0x78], R10 ;  /* 0xffff880a1b007387 */ /* 0x0001e80000100a00 */
[----:B------:R-:W2:Y:S04]  /*10f0*/  @P0 LDL.64 R12, [R1+0x8] ;  /* 0x00000800010c0983 */ /* 0x000ea80000100a00 */
[----:B------:R-:W3:Y:S04]  /*1100*/  LDL.64 R6, [R1+0x10] ;  /* 0x0000100001067983 */ /* 0x000ee80000100a00 */
[----:B------:R-:W0:Y:S01]  /*1110*/  LDL.64 R2, [R1+0x18] ;  /* 0x0000180001027983 */ /* 0x000e220000100a00 */
[----:B------:R-:W-:Y:S01]  /*1120*/  @P0 LOP3.LUT R4, R25, 0x3f, RZ, 0x3c, !PT ;  /* 0x0000003f19040812 */ /* 0x000fe200078e3cff */
[----:B------:R-:W-:Y:S01]  /*1130*/  BSSY.RECONVERGENT B1, `(.L_x_41) ;  /* 0x0000034000017945 */ /* 0x000fe20003800200 */
[----:B--2---:R-:W-:-:S02]  /*1140*/  @P0 SHF.R.U64 R9, R12, 0x1, R13 ;  /* 0x000000010c090819 */ /* 0x004fc4000000120d */
[----:B------:R-:W-:Y:S02]  /*1150*/  @P0 SHF.R.U32.HI R13, RZ, 0x1, R13 ;  /* 0x00000001ff0d0819 */ /* 0x000fe4000001160d */
[--C-:B---3--:R-:W-:Y:S02]  /*1160*/  @P0 SHF.R.U32.HI R23, RZ, 0x1, R7.reuse ;  /* 0x00000001ff170819 */ /* 0x108fe40000011607 */
[C---:B------:R-:W-:Y:S02]  /*1170*/  @P0 SHF.R.U64 R21, R6.reuse, 0x1, R7 ;  /* 0x0000000106150819 */ /* 0x040fe40000001207 */
[CC--:B------:R-:W-:Y:S02]  /*1180*/  @P0 SHF.L.U32 R15, R6.reuse, R25.reuse, RZ ;  /* 0x00000019060f0219 */ /* 0x0c0fe400000006ff */
[----:B------:R-:W-:Y:S02]  /*1190*/  @P0 SHF.R.U64 R8, R9, R4, R13 ;  /* 0x0000000409080219 */ /* 0x000fe4000000120d */
[----:B------:R-:W-:-:S02]  /*11a0*/  @P0 SHF.L.U64.HI R12, R6, R25, R7 ;  /* 0x00000019060c0219 */ /* 0x000fc40000010207 */
[-C--:B------:R-:W-:Y:S02]  /*11b0*/  @P0 SHF.R.U32.HI R9, RZ, R4.reuse, R13 ;  /* 0x00000004ff090219 */ /* 0x080fe4000001160d */
[----:B0-----:R-:W-:Y:S02]  /*11c0*/  @P0 SHF.L.U32 R10, R2, R25, RZ ;  /* 0x00000019020a0219 */ /* 0x001fe400000006ff */
[----:B------:R-:W-:Y:S02]  /*11d0*/  @P0 SHF.R.U64 R21, R21, R4, R23 ;  /* 0x0000000415150219 */ /* 0x000fe40000001217 */
[----:B------:R-:W-:Y:S02]  /*11e0*/  @P0 LOP3.LUT R6, R15, R8, RZ, 0xfc, !PT ;  /* 0x000000080f060212 */ /* 0x000fe400078efcff */
[----:B------:R-:W-:Y:S02]  /*11f0*/  @P0 LOP3.LUT R7, R12, R9, RZ, 0xfc, !PT ;  /* 0x000000090c070212 */ /* 0x000fe400078efcff */
[----:B------:R-:W-:-:S02]  /*1200*/  @P0 SHF.L.U64.HI R25, R2, R25, R3 ;  /* 0x0000001902190219 */ /* 0x000fc40000010203 */
[----:B------:R-:W-:Y:S01]  /*1210*/  @P0 LOP3.LUT R2, R10, R21, RZ, 0xfc, !PT ;  /* 0x000000150a020212 */ /* 0x000fe200078efcff */
[C---:B------:R-:W-:Y:S01]  /*1220*/  IMAD.SHL.U32 R10, R6.reuse, 0x4, RZ ;  /* 0x00000004060a7824 */ /* 0x040fe200078e00ff */
[----:B------:R-:W-:Y:S02]  /*1230*/  @P0 SHF.R.U32.HI R4, RZ, R4, R23 ;  /* 0x00000004ff040219 */ /* 0x000fe40000011617 */
[----:B------:R-:W-:Y:S02]  /*1240*/  SHF.L.U64.HI R11, R6, 0x2, R7 ;  /* 0x00000002060b7819 */ /* 0x000fe40000010207 */
[----:B------:R-:W-:Y:S02]  /*1250*/  @P0 LOP3.LUT R3, R25, R4, RZ, 0xfc, !PT ;  /* 0x0000000419030212 */ /* 0x000fe400078efcff */
[----:B------:R-:W-:Y:S02]  /*1260*/  SHF.L.W.U32.HI R7, R7, 0x2, R2 ;  /* 0x0000000207077819 */ /* 0x000fe40000010e02 */
        /* <DEDUP_REMOVED lines=32> */
.L_x_42:
[----:B------:R-:W-:Y:S05]  /*1470*/  BSYNC.RECONVERGENT B1 ;  /* 0x0000000000017941 */ /* 0x000fea0003800200 */
.L_x_41:
[----:B------:R-:W-:Y:S01]  /*1480*/  IMAD.WIDE.U32 R10, R15, 0x2168c235, RZ ;  /* 0x2168c2350f0a7825 */ /* 0x000fe200078e00ff */
[----:B------:R-:W-:-:S03]  /*1490*/  SHF.R.U32.HI R3, RZ, 0x1e, R3 ;  /* 0x0000001eff037819 */ /* 0x000fc60000011603 */
[----:B------:R-:W-:Y:S01]  /*14a0*/  IMAD.MOV.U32 R8, RZ, RZ, R11 ;  /* 0x000000ffff087224 */ /* 0x000fe200078e000b */
[----:B------:R-:W-:Y:S01]  /*14b0*/  IADD3 RZ, P1, PT, R10, R10, RZ ;  /* 0x0000000a0aff7210 */ /* 0x000fe20007f3e0ff */
[----:B------:R-:W-:Y:S01]  /*14c0*/  IMAD.MOV.U32 R9, RZ, RZ, RZ ;  /* 0x000000ffff097224 */ /* 0x000fe200078e00ff */
[----:B------:R-:W-:Y:S01]  /*14d0*/  LEA.HI R3, R2, R3, RZ, 0x1 ;  /* 0x0000000302037211 */ /* 0x000fe200078f08ff */
        /* <DEDUP_REMOVED lines=19> */
[----:B------:R-:W-:-:S02]  /*1610*/  @!P0 LOP3.LUT R5, R5, 0x80000000, RZ, 0x3c, !PT ;  /* 0x8000000005058812 */ /* 0x000fc400078e3cff */
[----:B------:R-:W-:Y:S01]  /*1620*/  SHF.R.U64 R6, R6, 0xa, R7 ;  /* 0x0000000a06067819 */ /* 0x000fe20000001207 */
[----:B------:R-:W-:-:S03]  /*1630*/  IMAD.SHL.U32 R4, R4, 0x100000, RZ ;  /* 0x0010000004047824 */ /* 0x000fc600078e00ff */
[----:B------:R-:W-:-:S03]  /*1640*/  IADD3 R6, P2, PT, R6, 0x1, RZ ;  /* 0x0000000106067810 */ /* 0x000fc60007f5e0ff */
[----:B------:R-:W-:Y:S01]  /*1650*/  @P1 IMAD.MOV R3, RZ, RZ, -R3 ;  /* 0x000000ffff031224 */ /* 0x000fe200078e0a03 */
[----:B------:R-:W-:-:S04]  /*1660*/  LEA.HI.X R7, R7, RZ, RZ, 0x16, P2 ;  /* 0x000000ff07077211 */ /* 0x000fc800010fb4ff */
[--C-:B------:R-:W-:Y:S02]  /*1670*/  SHF.R.U64 R6, R6, 0x1, R7.reuse ;  /* 0x0000000106067819 */ /* 0x100fe40000001207 */
[----:B------:R-:W-:Y:S02]  /*1680*/  SHF.R.U32.HI R7, RZ, 0x1, R7 ;  /* 0x00000001ff077819 */ /* 0x000fe40000011607 */
[----:B------:R-:W-:-:S04]  /*1690*/  IADD3 R6, P2, P3, RZ, RZ, R6 ;  /* 0x000000ffff067210 */ /* 0x000fc80007b5e006 */
[----:B------:R-:W-:-:S04]  /*16a0*/  IADD3.X R2, PT, PT, R4, 0x3fe00000, R7, P2, P3 ;  /* 0x3fe0000004027810 */ /* 0x000fc800017e6407 */
[----:B------:R-:W-:-:S07]  /*16b0*/  LOP3.LUT R7, R2, R5, RZ, 0xfc, !PT ;  /* 0x0000000502077212 */ /* 0x000fce00078efcff */
.L_x_36:
[----:B------:R-:W-:Y:S02]  /*16c0*/  IMAD.MOV.U32 R4, RZ, RZ, R3 ;  /* 0x000000ffff047224 */ /* 0x000fe400078e0003 */
[----:B------:R-:W-:Y:S02]  /*16d0*/  IMAD.MOV.U32 R2, RZ, RZ, R0 ;  /* 0x000000ffff027224 */ /* 0x000fe400078e0000 */
[----:B------:R-:W-:-:S04]  /*16e0*/  IMAD.MOV.U32 R3, RZ, RZ, 0x0 ;  /* 0x00000000ff037424 */ /* 0x000fc800078e00ff */
[----:B------:R-:W-:Y:S05]  /*16f0*/  RET.REL.NODEC R2 `(_Z6inivelPf) ;  /* 0xffffffe802407950 */ /* 0x000fea0003c3ffff */
.L_x_43:
        /* <DEDUP_REMOVED lines=16> */
.L_x_82:


//--------------------- .text._Z7set_nxyiif       --------------------------
	.section	.text._Z7set_nxyiif,"ax",@progbits
	.align	128
        .global         _Z7set_nxyiif
        .type           _Z7set_nxyiif,@function
        .size           _Z7set_nxyiif,(.L_x_84 - _Z7set_nxyiif)
        .other          _Z7set_nxyiif,@"STO_CUDA_ENTRY STV_DEFAULT"
_Z7set_nxyiif:
.text._Z7set_nxyiif:
[----:B------:R-:W-:Y:S08]  /*0000*/  LDC R1, c[0x0][0x37c] ;  /* 0x0000df00ff017b82 */ /* 0x000ff00000000800 */
[----:B------:R-:W0:Y:S01]  /*0010*/  LDC.64 R14, c[0x0][0x380] ;  /* 0x0000e000ff0e7b82 */ /* 0x000e220000000a00 */
[----:B------:R-:W1:Y:S07]  /*0020*/  LDCU.64 UR4, c[0x0][0x358] ;  /* 0x00006b00ff0477ac */ /* 0x000e6e0008000a00 */
[----:B------:R-:W2:Y:S08]  /*0030*/  LDC R17, c[0x0][0x388] ;  /* 0x0000e200ff117b82 */ /* 0x000eb00000000800 */
[----:B------:R-:W1:Y:S08]  /*0040*/  LDC.64 R18, c[0x4][0x48] ;  /* 0x01001200ff127b82 */ /* 0x000e700000000a00 */
[----:B------:R-:W3:Y:S01]  /*0050*/  LDC.64 R20, c[0x4][RZ] ;  /* 0x01000000ff147b82 */ /* 0x000ee20000000a00 */
[----:B0-----:R-:W-:Y:S01]  /*0060*/  IMAD.HI R24, R15, 0x38e38e39, RZ ;  /* 0x38e38e390f187827 */ /* 0x001fe200078e02ff */
[----:B------:R-:W-:-:S02]  /*0070*/  SHF.R.S32.HI R23, RZ, 0x1f, R14 ;  /* 0x0000001fff177819 */ /* 0x000fc4000001140e */
[----:B------:R-:W-:Y:S02]  /*0080*/  LEA.HI R22, R15, R15, RZ, 0x1 ;  /* 0x0000000f0f167211 */ /* 0x000fe400078f08ff */
[----:B------:R-:W-:Y:S02]  /*0090*/  SHF.R.S32.HI R25, RZ, 0x1, R24 ;  /* 0x00000001ff197819 */ /* 0x000fe40000011418 */
[----:B------:R-:W0:Y:S01]  /*00a0*/  LDC.64 R8, c[0x4][0x8] ;  /* 0x01000200ff087b82 */ /* 0x000e220000000a00 */
[----:B--2---:R-:W2:Y:S01]  /*00b0*/  MUFU.RCP R16, R17 ;  /* 0x0000001100107308 */ /* 0x004ea20000001000 */
[----:B------:R-:W-:Y:S01]  /*00c0*/  LEA.HI R0, R23, R14, RZ, 0x2 ;  /* 0x0000000e17007211 */ /* 0x000fe200078f10ff */
[----:B------:R-:W-:Y:S01]  /*00d0*/  VIADD R23, R15, 0xffffffff ;  /* 0xffffffff0f177836 */ /* 0x000fe20000000000 */
[----:B------:R-:W-:Y:S02]  /*00e0*/  LEA.HI R29, R24, R25, RZ, 0x1 ;  /* 0x00000019181d7211 */ /* 0x000fe400078f08ff */
[----:B------:R-:W-:-:S02]  /*00f0*/  SHF.R.S32.HI R25, RZ, 0x2, R0 ;  /* 0x00000002ff197819 */ /* 0x000fc40000011400 */
[----:B------:R-:W4:Y:S01]  /*0100*/  LDC.64 R12, c[0x4][0x10] ;  /* 0x01000400ff0c7b82 */ /* 0x000f220000000a00 */
[----:B-1----:R1:W-:Y:S01]  /*0110*/  STG.E desc[UR4][R18.64], R17 ;  /* 0x0000001112007986 */ /* 0x0023e2000c101904 */
[----:B------:R-:W-:Y:S02]  /*0120*/  SHF.R.S32.HI R27, RZ, 0x1, R22 ;  /* 0x00000001ff1b7819 */ /* 0x000fe40000011416 */
[----:B------:R-:W-:-:S04]  /*0130*/  I2FP.F32.S32 R0, R29 ;  /* 0x0000001d00007245 */ /* 0x000fc80000201400 */
[----:B------:R-:W5:Y:S01]  /*0140*/  LDC.64 R4, c[0x4][0x18] ;  /* 0x01000600ff047b82 */ /* 0x000f620000000a00 */
[----:B---3--:R-:W-:Y:S01]  /*0150*/  STG.E desc[UR4][R20.64], R14 ;  /* 0x0000000e14007986 */ /* 0x008fe2000c101904 */
[----:B------:R-:W-:Y:S01]  /*0160*/  FMUL R0, R0, 0.039999999105930328369 ;  /* 0x3d23d70a00007820 */ /* 0x000fe20000400000 */
[----:B-1----:R-:W-:-:S03]  /*0170*/  IMAD.MOV.U32 R18, RZ, RZ, 0x3d23d70a ;  /* 0x3d23d70aff127424 */ /* 0x002fc600078e00ff */
[----:B------:R-:W1:Y:S01]  /*0180*/  FCHK P0, R0, R17 ;  /* 0x0000001100007302 */ /* 0x000e620000000000 */
[C---:B--2---:R-:W-:Y:S01]  /*0190*/  FFMA R19, R16.reuse, -R17, 1 ;  /* 0x3f80000010137423 */ /* 0x044fe20000000811 */
[----:B------:R-:W2:Y:S01]  /*01a0*/  LDC.64 R10, c[0x4][0x20] ;  /* 0x01000800ff0a7b82 */ /* 0x000ea20000000a00 */
[----:B0-----:R0:W-:Y:S02]  /*01b0*/  STG.E desc[UR4][R8.64], R15 ;  /* 0x0000000f08007986 */ /* 0x0011e4000c101904 */
[----:B------:R-:W-:-:S05]  /*01c0*/  FFMA R19, R16, R19, R16 ;  /* 0x0000001310137223 */ /* 0x000fca0000000010 */
[----:B------:R-:W3:Y:S01]  /*01d0*/  LDC.64 R6, c[0x4][0x28] ;  /* 0x01000a00ff067b82 */ /* 0x000ee20000000a00 */
[----:B----4-:R4:W-:Y:S01]  /*01e0*/  STG.E desc[UR4][R12.64], R23 ;  /* 0x000000170c007986 */ /* 0x0109e2000c101904 */
[----:B0-----:R-:W-:-:S06]  /*01f0*/  FFMA R8, R0, R19, RZ ;  /* 0x0000001300087223 */ /* 0x001fcc00000000ff */
[----:B------:R-:W0:Y:S01]  /*0200*/  LDC.64 R2, c[0x4][0x30] ;  /* 0x01000c00ff027b82 */ /* 0x000e220000000a00 */
[----:B-----5:R4:W-:Y:S01]  /*0210*/  STG.E desc[UR4][R4.64], R25 ;  /* 0x0000001904007986 */ /* 0x0209e2000c101904 */
[----:B------:R-:W-:-:S04]  /*0220*/  FFMA R9, R8, -R17, R0 ;  /* 0x8000001108097223 */ /* 0x000fc80000000000 */
[----:B------:R-:W-:Y:S01]  /*0230*/  FFMA R19, R19, R9, R8 ;  /* 0x0000000913137223 */ /* 0x000fe20000000008 */
[----:B--2---:R4:W-:Y:S04]  /*0240*/  STG.E desc[UR4][R10.64], R27 ;  /* 0x0000001b0a007986 */ /* 0x0049e8000c101904 */
[----:B---3--:R4:W-:Y:S04]  /*0250*/  STG.E desc[UR4][R6.64], R29 ;  /* 0x0000001d06007986 */ /* 0x0089e8000c101904 */
[----:B0-----:R4:W-:Y:S01]  /*0260*/  STG.E desc[UR4][R2.64], R18 ;  /* 0x0000001202007986 */ /* 0x0019e2000c101904 */
[----:B-1----:R-:W-:Y:S05]  /*0270*/  @!P0 BRA `(.L_x_44) ;  /* 0x0000000000088947 */ /* 0x002fea0003800000 */
[----:B----4-:R-:W-:-:S07]  /*0280*/  MOV R2, 0x2a0 ;  /* 0x000002a000027802 */ /* 0x010fce0000000f00 */
[----:B------:R-:W-:Y:S05]  /*0290*/  CALL.REL.NOINC `($__internal_4_$__cuda_sm3x_div_rn_noftz_f32_slowpath) ;  /* 0x0000000400087944 */ /* 0x000fea0003c00000 */
.L_x_44:
[----:B----4-:R-:W0:Y:S01]  /*02a0*/  F2F.F64.F32 R2, R19 ;  /* 0x0000001300027310 */ /* 0x010e220000201800 */
[----:B------:R-:W-:Y:S02]  /*02b0*/  IMAD.MOV.U32 R4, RZ, RZ, 0x0 ;  /* 0x00000000ff047424 */ /* 0x000fe400078e00ff */
[----:B------:R-:W-:-:S06]  /*02c0*/  IMAD.MOV.U32 R5, RZ, RZ, 0x40080000 ;  /* 0x40080000ff057424 */ /* 0x000fcc00078e00ff */
[----:B0-----:R-:W-:Y:S01]  /*02d0*/  DFMA R10, R2, R4, 0.5 ;  /* 0x3fe00000020a742b */ /* 0x001fe20000000004 */
[----:B------:R-:W0:Y:S05]  /*02e0*/  LDC.64 R2, c[0x4][0x38] ;  /* 0x01000e00ff027b82 */ /* 0x000e2a0000000a00 */
[----:B------:R-:W1:Y:S04]  /*02f0*/  MUFU.RCP64H R5, R11 ;  /* 0x0000000b00057308 */ /* 0x000e680000001800 */
[----:B------:R-:W-:-:S05]  /*0300*/  VIADD R4, R11, 0x300402 ;  /* 0x003004020b047836 */ /* 0x000fca0000000000 */
[----:B------:R-:W-:Y:S01]  /*0310*/  FSETP.GEU.AND P0, PT, |R4|, 5.8789094863358348022e-39, PT ;  /* 0x004004020400780b */ /* 0x000fe20003f0e200 */
[----:B-1----:R-:W-:Y:S01]  /*0320*/  DFMA R6, -R10, R4, 1 ;  /* 0x3ff000000a06742b */ /* 0x002fe20000000104 */
[----:B0-----:R0:W-:Y:S07]  /*0330*/  STG.E desc[UR4][R2.64], R19 ;  /* 0x0000001302007986 */ /* 0x0011ee000c101904 */
[----:B------:R-:W-:-:S08]  /*0340*/  DFMA R6, R6, R6, R6 ;  /* 0x000000060606722b */ /* 0x000fd00000000006 */
[----:B------:R-:W-:-:S08]  /*0350*/  DFMA R6, R4, R6, R4 ;  /* 0x000000060406722b */ /* 0x000fd00000000004 */
[----:B------:R-:W-:-:S08]  /*0360*/  DFMA R8, -R10, R6, 1 ;  /* 0x3ff000000a08742b */ /* 0x000fd00000000106 */
[----:B------:R-:W-:Y:S01]  /*0370*/  DFMA R6, R6, R8, R6 ;  /* 0x000000080606722b */ /* 0x000fe20000000006 */
[----:B0-----:R-:W-:Y:S10]  /*0380*/  @P0 BRA `(.L_x_45) ;  /* 0x0000000000100947 */ /* 0x001ff40003800000 */
[----:B------:R-:W-:-:S05]  /*0390*/  LOP3.LUT R0, R11, 0x7fffffff, RZ, 0xc0, !PT ;  /* 0x7fffffff0b007812 */ /* 0x000fca00078ec0ff */
[----:B------:R-:W-:Y:S01]  /*03a0*/  VIADD R7, R0, 0xfff00000 ;  /* 0xfff0000000077836 */ /* 0x000fe20000000000 */
[----:B------:R-:W-:-:S07]  /*03b0*/  MOV R0, 0x3d0 ;  /* 0x000003d000007802 */ /* 0x000fce0000000f00 */
[----:B------:R-:W-:Y:S05]  /*03c0*/  CALL.REL.NOINC `($__internal_3_$__cuda_sm20_dblrcp_rn_slowpath_v3) ;  /* 0x0000000000107944 */ /* 0x000fea0003c00000 */
.L_x_45:
[----:B------:R-:W0:Y:S01]  /*03d0*/  LDC.64 R2, c[0x4][0x40] ;  /* 0x01001000ff027b82 */ /* 0x000e220000000a00 */
[----:B------:R-:W0:Y:S02]  /*03e0*/  F2F.F32.F64 R7, R6 ;  /* 0x0000000600077310 */ /* 0x000e240000301000 */
[----:B0-----:R-:W-:Y:S01]  /*03f0*/  STG.E desc[UR4][R2.64], R7 ;  /* 0x0000000702007986 */ /* 0x001fe2000c101904 */
[----:B------:R-:W-:Y:S05]  /*0400*/  EXIT ;  /* 0x000000000000794d */ /* 0x000fea0003800000 */
        .weak           $__internal_3_$__cuda_sm20_dblrcp_rn_slowpath_v3
        .type           $__internal_3_$__cuda_sm20_dblrcp_rn_slowpath_v3,@function
        .size           $__internal_3_$__cuda_sm20_dblrcp_rn_slowpath_v3,($__internal_4_$__cuda_sm3x_div_rn_noftz_f32_slowpath - $__internal_3_$__cuda_sm20_dblrcp_rn_slowpath_v3)
$__internal_3_$__cuda_sm20_dblrcp_rn_slowpath_v3:
[----:B------:R-:W-:Y:S02]  /*0410*/  IMAD.MOV.U32 R8, RZ, RZ, R10 ;  /* 0x000000ffff087224 */ /* 0x000fe400078e000a */
[----:B------:R-:W-:-:S06]  /*0420*/  IMAD.MOV.U32 R9, RZ, RZ, R11 ;  /* 0x000000ffff097224 */ /* 0x000fcc00078e000b */
[----:B------:R-:W-:-:S14]  /*0430*/  DSETP.GTU.AND P0, PT, |R8|, +INF , PT ;  /* 0x7ff000000800742a */ /* 0x000fdc0003f0c200 */
        /* <DEDUP_REMOVED lines=11> */
[----:B------:R-:W0:Y:S01]  /*04f0*/  MUFU.RCP64H R5, R3 ;  /* 0x0000000300057308 */ /* 0x000e220000001800 */
[----:B------:R-:W-:-:S06]  /*0500*/  IMAD.MOV.U32 R4, RZ, RZ, R7 ;  /* 0x000000ffff047224 */ /* 0x000fcc00078e0007 */
        /* <DEDUP_REMOVED lines=10> */
.L_x_48:
        /* <DEDUP_REMOVED lines=10> */
.L_x_46:
[----:B------:R-:W-:Y:S01]  /*0650*/  LOP3.LUT R3, R9, 0x80000, RZ, 0xfc, !PT ;  /* 0x0008000009037812 */ /* 0x000fe200078efcff */
[----:B------:R-:W-:-:S07]  /*0660*/  IMAD.MOV.U32 R2, RZ, RZ, R8 ;  /* 0x000000ffff027224 */ /* 0x000fce00078e0008 */
.L_x_47:
[----:B------:R-:W-:Y:S02]  /*0670*/  IMAD.MOV.U32 R6, RZ, RZ, R2 ;  /* 0x000000ffff067224 */ /* 0x000fe400078e0002 */
[----:B------:R-:W-:Y:S02]  /*0680*/  IMAD.MOV.U32 R7, RZ, RZ, R3 ;  /* 0x000000ffff077224 */ /* 0x000fe400078e0003 */
[----:B------:R-:W-:Y:S02]  /*0690*/  IMAD.MOV.U32 R2, RZ, RZ, R0 ;  /* 0x000000ffff027224 */ /* 0x000fe400078e0000 */
[----:B------:R-:W-:-:S04]  /*06a0*/  IMAD.MOV.U32 R3, RZ, RZ, 0x0 ;  /* 0x00000000ff037424 */ /* 0x000fc800078e00ff */
[----:B------:R-:W-:Y:S05]  /*06b0*/  RET.REL.NODEC R2 `(_Z7set_nxyiif) ;  /* 0xfffffff802507950 */ /* 0x000fea0003c3ffff */
        .weak           $__internal_4_$__cuda_sm3x_div_rn_noftz_f32_slowpath
        .type           $__internal_4_$__cuda_sm3x_div_rn_noftz_f32_slowpath,@function
        .size           $__internal_4_$__cuda_sm3x_div_rn_noftz_f32_slowpath,(.L_x_84 - $__internal_4_$__cuda_sm3x_div_rn_noftz_f32_slowpath)
$__internal_4_$__cuda_sm3x_div_rn_noftz_f32_slowpath:
[----:B------:R-:W0:Y:S01]  /*06c0*/  LDC R3, c[0x0][0x388] ;  /* 0x0000e200ff037b82 */ /* 0x000e220000000800 */
[--C-:B------:R-:W-:Y:S01]  /*06d0*/  SHF.R.U32.HI R4, RZ, 0x17, R0.reuse ;  /* 0x00000017ff047819 */ /* 0x100fe20000011600 */
[----:B------:R-:W-:-:S03]  /*06e0*/  IMAD.MOV.U32 R6, RZ, RZ, R0 ;  /* 0x000000ffff067224 */ /* 0x000fc600078e0000 */
[----:B------:R-:W-:-:S03]  /*06f0*/  LOP3.LUT R4, R4, 0xff, RZ, 0xc0, !PT ;  /* 0x000000ff04047812 */ /* 0x000fc600078ec0ff */
[----:B------:R-:W1:Y:S02]  /*0700*/  LDC R7, c[0x0][0x388] ;  /* 0x0000e200ff077b82 */ /* 0x000e640000000800 */
[----:B------:R-:W-:Y:S01]  /*0710*/  VIADD R9, R4, 0xffffffff ;  /* 0xffffffff04097836 */ /* 0x000fe20000000000 */
[----:B0-----:R-:W-:-:S04]  /*0720*/  SHF.R.U32.HI R5, RZ, 0x17, R3 ;  /* 0x00000017ff057819 */ /* 0x001fc80000011603 */
[----:B------:R-:W-:-:S05]  /*0730*/  LOP3.LUT R5, R5, 0xff, RZ, 0xc0, !PT ;  /* 0x000000ff05057812 */ /* 0x000fca00078ec0ff */
[----:B------:R-:W-:-:S05]  /*0740*/  VIADD R10, R5, 0xffffffff ;  /* 0xffffffff050a7836 */ /* 0x000fca0000000000 */
[----:B------:R-:W-:-:S04]  /*0750*/  ISETP.GT.U32.AND P0, PT, R10, 0xfd, PT ;  /* 0x000000fd0a00780c */ /* 0x000fc80003f04070 */
[----:B------:R-:W-:-:S13]  /*0760*/  ISETP.GT.U32.OR P0, PT, R9, 0xfd, P0 ;  /* 0x000000fd0900780c */ /* 0x000fda0000704470 */
[----:B------:R-:W-:Y:S01]  /*0770*/  @!P0 IMAD.MOV.U32 R8, RZ, RZ, RZ ;  /* 0x000000ffff088224 */ /* 0x000fe200078e00ff */
[----:B-1----:R-:W-:Y:S06]  /*0780*/  @!P0 BRA `(.L_x_49) ;  /* 0x00000000005c8947 */ /* 0x002fec0003800000 */
[----:B------:R-:W-:Y:S02]  /*0790*/  FSETP.GTU.FTZ.AND P1, PT, |R3|, +INF , PT ;  /* 0x7f8000000300780b */ /* 0x000fe40003f3c200 */
[----:B------:R-:W-:-:S04]  /*07a0*/  FSETP.GTU.FTZ.AND P0, PT, |R0|, +INF , PT ;  /* 0x7f8000000000780b */ /* 0x000fc80003f1c200 */
[----:B------:R-:W-:-:S13]  /*07b0*/  PLOP3.LUT P0, PT, P0, P1, PT, 0xf8, 0x8f ;  /* 0x00000000008f781c */ /* 0x000fda0000703f70 */
[----:B------:R-:W-:Y:S05]  /*07c0*/  @P0 BRA `(.L_x_50) ;  /* 0x0000000400440947 */ /* 0x000fea0003800000 */
[----:B------:R-:W-:-:S13]  /*07d0*/  LOP3.LUT P0, RZ, R7, 0x7fffffff, R6, 0xc8, !PT ;  /* 0x7fffffff07ff7812 */ /* 0x000fda000780c806 */
[----:B------:R-:W-:Y:S05]  /*07e0*/  @!P0 BRA `(.L_x_51) ;  /* 0x0000000400348947 */ /* 0x000fea0003800000 */
[C---:B------:R-:W-:Y:S02]  /*07f0*/  FSETP.NEU.FTZ.AND P2, PT, |R0|.reuse, +INF , PT ;  /* 0x7f8000000000780b */ /* 0x040fe40003f5d200 */
[----:B------:R-:W-:Y:S02]  /*0800*/  FSETP.NEU.FTZ.AND P1, PT, |R3|, +INF , PT ;  /* 0x7f8000000300780b */ /* 0x000fe40003f3d200 */
[----:B------:R-:W-:-:S11]  /*0810*/  FSETP.NEU.FTZ.AND P0, PT, |R0|, +INF , PT ;  /* 0x7f8000000000780b */ /* 0x000fd60003f1d200 */
[----:B------:R-:W-:Y:S05]  /*0820*/  @!P1 BRA !P2, `(.L_x_51) ;  /* 0x0000000400249947 */ /* 0x000fea0005000000 */
[----:B------:R-:W-:-:S04]  /*0830*/  LOP3.LUT P2, RZ, R6, 0x7fffffff, RZ, 0xc0, !PT ;  /* 0x7fffffff06ff7812 */ /* 0x000fc8000784c0ff */
[----:B------:R-:W-:-:S13]  /*0840*/  PLOP3.LUT P1, PT, P1, P2, PT, 0x2f, 0xf2 ;  /* 0x0000000000f2781c */ /* 0x000fda0000f24577 */
[----:B------:R-:W-:Y:S05]  /*0850*/  @P1 BRA `(.L_x_52) ;  /* 0x0000000400101947 */ /* 0x000fea0003800000 */
[----:B------:R-:W-:-:S04]  /*0860*/  LOP3.LUT P1, RZ, R7, 0x7fffffff, RZ, 0xc0, !PT ;  /* 0x7fffffff07ff7812 */ /* 0x000fc8000782c0ff */
[----:B------:R-:W-:-:S13]  /*0870*/  PLOP3.LUT P0, PT, P0, P1, PT, 0x2f, 0xf2 ;  /* 0x0000000000f2781c */ /* 0x000fda0000702577 */
[----:B------:R-:W-:Y:S05]  /*0880*/  @P0 BRA `(.L_x_53) ;  /* 0x0000000000f80947 */ /* 0x000fea0003800000 */
[----:B------:R-:W-:Y:S02]  /*0890*/  ISETP.GE.AND P0, PT, R9, RZ, PT ;  /* 0x000000ff0900720c */ /* 0x000fe40003f06270 */
[----:B------:R-:W-:-:S11]  /*08a0*/  ISETP.GE.AND P1, PT, R10, RZ, PT ;  /* 0x000000ff0a00720c */ /* 0x000fd60003f26270 */
[----:B------:R-:W-:Y:S02]  /*08b0*/  @P0 IMAD.MOV.U32 R8, RZ, RZ, RZ ;  /* 0x000000ffff080224 */ /* 0x000fe400078e00ff */
[----:B------:R-:W-:Y:S01]  /*08c0*/  @!P0 FFMA R6, R0, 1.84467440737095516160e+19, RZ ;  /* 0x5f80000000068823 */ /* 0x000fe200000000ff */
[----:B------:R-:W-:Y:S02]  /*08d0*/  @!P0 IMAD.MOV.U32 R8, RZ, RZ, -0x40 ;  /* 0xffffffc0ff088424 */ /* 0x000fe400078e00ff */
[----:B------:R-:W-:Y:S02]  /*08e0*/  @!P1 FFMA R7, R3, 1.84467440737095516160e+19, RZ ;  /* 0x5f80000003079823 */ /* 0x000fe400000000ff */
[----:B------:R-:W-:-:S07]  /*08f0*/  @!P1 VIADD R8, R8, 0x40 ;  /* 0x0000004008089836 */ /* 0x000fce0000000000 */
.L_x_49:
[----:B------:R-:W-:Y:S01]  /*0900*/  LEA R0, R5, 0xc0800000, 0x17 ;  /* 0xc080000005007811 */ /* 0x000fe200078eb8ff */
[----:B------:R-:W-:-:S04]  /*0910*/  VIADD R4, R4, 0xffffff81 ;  /* 0xffffff8104047836 */ /* 0x000fc80000000000 */
[----:B------:R-:W-:Y:S01]  /*0920*/  IMAD.IADD R7, R7, 0x1, -R0 ;  /* 0x0000000107077824 */ /* 0x000fe200078e0a00 */
[C---:B------:R-:W-:Y:S01]  /*0930*/  IADD3 R5, PT, PT, R4.reuse, 0x7f, -R5 ;  /* 0x0000007f04057810 */ /* 0x040fe20007ffe805 */
[----:B------:R-:W-:Y:S02]  /*0940*/  IMAD R0, R4, -0x800000, R6 ;  /* 0xff80000004007824 */ /* 0x000fe400078e0206 */
[----:B------:R-:W0:Y:S01]  /*0950*/  MUFU.RCP R3, R7 ;  /* 0x0000000700037308 */ /* 0x000e220000001000 */
[----:B------:R-:W-:Y:S01]  /*0960*/  FADD.FTZ R9, -R7, -RZ ;  /* 0x800000ff07097221 */ /* 0x000fe20000010100 */
[----:B------:R-:W-:-:S03]  /*0970*/  IMAD.IADD R5, R5, 0x1, R8 ;  /* 0x0000000105057824 */ /* 0x000fc600078e0208 */
[----:B0-----:R-:W-:-:S04]  /*0980*/  FFMA R10, R3, R9, 1 ;  /* 0x3f800000030a7423 */ /* 0x001fc80000000009 */
[----:B------:R-:W-:-:S04]  /*0990*/  FFMA R10, R3, R10, R3 ;  /* 0x0000000a030a7223 */ /* 0x000fc80000000003 */
[----:B------:R-:W-:-:S04]  /*09a0*/  FFMA R3, R0, R10, RZ ;  /* 0x0000000a00037223 */ /* 0x000fc800000000ff */
[----:B------:R-:W-:-:S04]  /*09b0*/  FFMA R6, R9, R3, R0 ;  /* 0x0000000309067223 */ /* 0x000fc80000000000 */
[----:B------:R-:W-:-:S04]  /*09c0*/  FFMA R11, R10, R6, R3 ;  /* 0x000000060a0b7223 */ /* 0x000fc80000000003 */
[----:B------:R-:W-:-:S04]  /*09d0*/  FFMA R6, R9, R11, R0 ;  /* 0x0000000b09067223 */ /* 0x000fc80000000000 */
[----:B------:R-:W-:-:S05]  /*09e0*/  FFMA R3, R10, R6, R11 ;  /* 0x000000060a037223 */ /* 0x000fca000000000b */
[----:B------:R-:W-:-:S04]  /*09f0*/  SHF.R.U32.HI R0, RZ, 0x17, R3 ;  /* 0x00000017ff007819 */ /* 0x000fc80000011603 */
[----:B------:R-:W-:-:S05]  /*0a00*/  LOP3.LUT R0, R0, 0xff, RZ, 0xc0, !PT ;  /* 0x000000ff00007812 */ /* 0x000fca00078ec0ff */
[----:B------:R-:W-:-:S04]  /*0a10*/  IMAD.IADD R8, R0, 0x1, R5 ;  /* 0x0000000100087824 */ /* 0x000fc800078e0205 */
[----:B------:R-:W-:-:S05]  /*0a20*/  VIADD R0, R8, 0xffffffff ;  /* 0xffffffff08007836 */ /* 0x000fca0000000000 */
[----:B------:R-:W-:-:S13]  /*0a30*/  ISETP.GE.U32.AND P0, PT, R0, 0xfe, PT ;  /* 0x000000fe0000780c */ /* 0x000fda0003f06070 */
[----:B------:R-:W-:Y:S05]  /*0a40*/  @!P0 BRA `(.L_x_54) ;  /* 0x0000000000808947 */ /* 0x000fea0003800000 */
[----:B------:R-:W-:-:S13]  /*0a50*/  ISETP.GT.AND P0, PT, R8, 0xfe, PT ;  /* 0x000000fe0800780c */ /* 0x000fda0003f04270 */
[----:B------:R-:W-:Y:S05]  /*0a60*/  @P0 BRA `(.L_x_55) ;  /* 0x00000000006c0947 */ /* 0x000fea0003800000 */
[----:B------:R-:W-:-:S13]  /*0a70*/  ISETP.GE.AND P0, PT, R8, 0x1, PT ;  /* 0x000000010800780c */ /* 0x000fda0003f06270 */
[----:B------:R-:W-:Y:S05]  /*0a80*/  @P0 BRA `(.L_x_56) ;  /* 0x0000000000980947 */ /* 0x000fea0003800000 */
[----:B------:R-:W-:Y:S02]  /*0a90*/  ISETP.GE.AND P0, PT, R8, -0x18, PT ;  /* 0xffffffe80800780c */ /* 0x000fe40003f06270 */
[----:B------:R-:W-:-:S11]  /*0aa0*/  LOP3.LUT R3, R3, 0x80000000, RZ, 0xc0, !PT ;  /* 0x8000000003037812 */ /* 0x000fd600078ec0ff */
[----:B------:R-:W-:Y:S05]  /*0ab0*/  @!P0 BRA `(.L_x_56) ;  /* 0x00000000008c8947 */ /* 0x000fea0003800000 */
[-CC-:B------:R-:W-:Y:S01]  /*0ac0*/  FFMA.RZ R0, R10, R6.reuse, R11.reuse ;  /* 0x000000060a007223 */ /* 0x180fe2000000c00b */
[----:B------:R-:W-:Y:S02]  /*0ad0*/  VIADD R7, R8, 0x20 ;  /* 0x0000002008077836 */ /* 0x000fe40000000000 */
[-CC-:B------:R-:W-:Y:S01]  /*0ae0*/  FFMA.RM R5, R10, R6.reuse, R11.reuse ;  /* 0x000000060a057223 */ /* 0x180fe2000000400b */
[----:B------:R-:W-:Y:S02]  /*0af0*/  ISETP.NE.AND P2, PT, R8, RZ, PT ;  /* 0x000000ff0800720c */ /* 0x000fe40003f45270 */
[----:B------:R-:W-:Y:S01]  /*0b00*/  LOP3.LUT R4, R0, 0x7fffff, RZ, 0xc0, !PT ;  /* 0x007fffff00047812 */ /* 0x000fe200078ec0ff */
[----:B------:R-:W-:Y:S01]  /*0b10*/  FFMA.RP R0, R10, R6, R11 ;  /* 0x000000060a007223 */ /* 0x000fe2000000800b */
[----:B------:R-:W-:Y:S01]  /*0b20*/  IMAD.MOV R6, RZ, RZ, -R8 ;  /* 0x000000ffff067224 */ /* 0x000fe200078e0a08 */
[----:B------:R-:W-:Y:S02]  /*0b30*/  ISETP.NE.AND P1, PT, R8, RZ, PT ;  /* 0x000000ff0800720c */ /* 0x000fe40003f25270 */
[----:B------:R-:W-:-:S02]  /*0b40*/  LOP3.LUT R4, R4, 0x800000, RZ, 0xfc, !PT ;  /* 0x0080000004047812 */ /* 0x000fc400078efcff */
[----:B------:R-:W-:Y:S02]  /*0b50*/  FSETP.NEU.FTZ.AND P0, PT, R0, R5, PT ;  /* 0x000000050000720b */ /* 0x000fe40003f1d000 */
[----:B------:R-:W-:Y:S02]  /*0b60*/  SHF.L.U32 R7, R4, R7, RZ ;  /* 0x0000000704077219 */ /* 0x000fe400000006ff */
[----:B------:R-:W-:Y:S02]  /*0b70*/  SEL R5, R6, RZ, P2 ;  /* 0x000000ff06057207 */ /* 0x000fe40001000000 */
[----:B------:R-:W-:Y:S02]  /*0b80*/  ISETP.NE.AND P1, PT, R7, RZ, P1 ;  /* 0x000000ff0700720c */ /* 0x000fe40000f25270 */
[----:B------:R-:W-:Y:S02]  /*0b90*/  SHF.R.U32.HI R5, RZ, R5, R4 ;  /* 0x00000005ff057219 */ /* 0x000fe40000011604 */
[----:B------:R-:W-:-:S02]  /*0ba0*/  PLOP3.LUT P0, PT, P0, P1, PT, 0xf8, 0x8f ;  /* 0x00000000008f781c */ /* 0x000fc40000703f70 */
[----:B------:R-:W-:Y:S02]  /*0bb0*/  SHF.R.U32.HI R7, RZ, 0x1, R5 ;  /* 0x00000001ff077819 */ /* 0x000fe40000011605 */
[----:B------:R-:W-:-:S04]  /*0bc0*/  SEL R0, RZ, 0x1, !P0 ;  /* 0x00000001ff007807 */ /* 0x000fc80004000000 */
[----:B------:R-:W-:-:S04]  /*0bd0*/  LOP3.LUT R0, R0, 0x1, R7, 0xf8, !PT ;  /* 0x0000000100007812 */ /* 0x000fc800078ef807 */
[----:B------:R-:W-:-:S05]  /*0be0*/  LOP3.LUT R0, R0, R5, RZ, 0xc0, !PT ;  /* 0x0000000500007212 */ /* 0x000fca00078ec0ff */
[----:B------:R-:W-:-:S05]  /*0bf0*/  IMAD.IADD R0, R7, 0x1, R0 ;  /* 0x0000000107007824 */ /* 0x000fca00078e0200 */
[----:B------:R-:W-:Y:S01]  /*0c00*/  LOP3.LUT R3, R0, R3, RZ, 0xfc, !PT ;  /* 0x0000000300037212 */ /* 0x000fe200078efcff */
[----:B------:R-:W-:Y:S06]  /*0c10*/  BRA `(.L_x_56) ;  /* 0x0000000000347947 */ /* 0x000fec0003800000 */
.L_x_55:
[----:B------:R-:W-:-:S04]  /*0c20*/  LOP3.LUT R3, R3, 0x80000000, RZ, 0xc0, !PT ;  /* 0x8000000003037812 */ /* 0x000fc800078ec0ff */
[----:B------:R-:W-:Y:S01]  /*0c30*/  LOP3.LUT R3, R3, 0x7f800000, RZ, 0xfc, !PT ;  /* 0x7f80000003037812 */ /* 0x000fe200078efcff */
[----:B------:R-:W-:Y:S06]  /*0c40*/  BRA `(.L_x_56) ;  /* 0x0000000000287947 */ /* 0x000fec0003800000 */
.L_x_54:
[----:B------:R-:W-:Y:S01]  /*0c50*/  IMAD R3, R5, 0x800000, R3 ;  /* 0x0080000005037824 */ /* 0x000fe200078e0203 */
[----:B------:R-:W-:Y:S06]  /*0c60*/  BRA `(.L_x_56) ;  /* 0x0000000000207947 */ /* 0x000fec0003800000 */
.L_x_53:
[----:B------:R-:W-:-:S04]  /*0c70*/  LOP3.LUT R3, R7, 0x80000000, R6, 0x48, !PT ;  /* 0x8000000007037812 */ /* 0x000fc800078e4806 */
[----:B------:R-:W-:Y:S01]  /*0c80*/  LOP3.LUT R3, R3, 0x7f800000, RZ, 0xfc, !PT ;  /* 0x7f80000003037812 */ /* 0x000fe200078efcff */
[----:B------:R-:W-:Y:S06]  /*0c90*/  BRA `(.L_x_56) ;  /* 0x0000000000147947 */ /* 0x000fec0003800000 */
.L_x_52:
[----:B------:R-:W-:Y:S01]  /*0ca0*/  LOP3.LUT R3, R7, 0x80000000, R6, 0x48, !PT ;  /* 0x8000000007037812 */ /* 0x000fe200078e4806 */
[----:B------:R-:W-:Y:S06]  /*0cb0*/  BRA `(.L_x_56) ;  /* 0x00000000000c7947 */ /* 0x000fec0003800000 */
.L_x_51:
[----:B------:R-:W0:Y:S01]  /*0cc0*/  MUFU.RSQ R3, -QNAN ;  /* 0xffc0000000037908 */ /* 0x000e220000001400 */
[----:B------:R-:W-:Y:S05]  /*0cd0*/  BRA `(.L_x_56) ;  /* 0x0000000000047947 */ /* 0x000fea0003800000 */
.L_x_50:
[----:B------:R-:W-:-:S07]  /*0ce0*/  FADD.FTZ R3, R0, R3 ;  /* 0x0000000300037221 */ /* 0x000fce0000010000 */
.L_x_56:
[----:B0-----:R-:W-:Y:S02]  /*0cf0*/  IMAD.MOV.U32 R19, RZ, RZ, R3 ;  /* 0x000000ffff137224 */ /* 0x001fe400078e0003 */
[----:B------:R-:W-:-:S04]  /*0d00*/  IMAD.MOV.U32 R3, RZ, RZ, 0x0 ;  /* 0x00000000ff037424 */ /* 0x000fc800078e00ff */
[----:B------:R-:W-:Y:S05]  /*0d10*/  RET.REL.NODEC R2 `(_Z7set_nxyiif) ;  /* 0xfffffff002b87950 */ /* 0x000fea0003c3ffff */
.L_x_57:
        /* <DEDUP_REMOVED lines=14> */
.L_x_84:


//--------------------- .text._Z18right_wall_outflowPf --------------------------
	.section	.text._Z18right_wall_outflowPf,"ax",@progbits
	.align	128
        .global         _Z18right_wall_outflowPf
        .type           _Z18right_wall_outflowPf,@function
        .size           _Z18right_wall_outflowPf,(.L_x_93 - _Z18right_wall_outflowPf)
        .other          _Z18right_wall_outflowPf,@"STO_CUDA_ENTRY STV_DEFAULT"
_Z18right_wall_outflowPf:
.text._Z18right_wall_outflowPf:
[----:B------:R-:W-:Y:S08]  /*0000*/  LDC R1, c[0x0][0x37c] ;  /* 0x0000df00ff017b82 */ /* 0x000ff00000000800 */
[----:B------:R-:W0:Y:S01]  /*0010*/  LDC.64 R2, c[0x4][0x8] ;  /* 0x01000200ff027b82 */ /* 0x000e220000000a00 */
[----:B------:R-:W0:Y:S02]  /*0020*/  LDCU.64 UR4, c[0x0][0x358] ;  /* 0x00006b00ff0477ac */ /* 0x000e240008000a00 */
[----:B0-----:R-:W2:Y:S05]  /*0030*/  LDG.E R3, desc[UR4][R2.64] ;  /* 0x0000000402037981 */ /* 0x001eaa000c1e1900 */
[----:B------:R-:W0:Y:S01]  /*0040*/  S2UR UR6, SR_CTAID.Y ;  /* 0x00000000000679c3 */ /* 0x000e220000002600 */
[----:B------:R-:W0:Y:S07]  /*0050*/  S2R R5, SR_TID.Y ;  /* 0x0000000000057919 */ /* 0x000e2e0000002200 */
[----:B------:R-:W0:Y:S02]  /*0060*/  LDC R0, c[0x0][0x364] ;  /* 0x0000d900ff007b82 */ /* 0x000e240000000800 */
[----:B0-----:R-:W-:-:S05]  /*0070*/  IMAD R0, R0, UR6, R5 ;  /* 0x0000000600007c24 */ /* 0x001fca000f8e0205 */
[----:B--2---:R-:W-:-:S13]  /*0080*/  ISETP.GE.AND P0, PT, R0, R3, PT ;  /* 0x000000030000720c */ /* 0x004fda0003f06270 */
[----:B------:R-:W-:Y:S05]  /*0090*/  @P0 EXIT ;  /* 0x000000000000094d */ /* 0x000fea0003800000 */
[----:B------:R-:W0:Y:S01]  /*00a0*/  S2R R7, SR_TID.Z ;  /* 0x0000000000077919 */ /* 0x000e220000002300 */
[----:B------:R-:W0:Y:S08]  /*00b0*/  LDC.64 R4, c[0x4][0x60] ;  /* 0x01001800ff047b82 */ /* 0x000e300000000a00 */
[----:B------:R-:W1:Y:S01]  /*00c0*/  LDC.64 R2, c[0x4][RZ] ;  /* 0x01000000ff027b82 */ /* 0x000e620000000a00 */
[----:B0-----:R-:W-:Y:S01]  /*00d0*/  IMAD.WIDE.U32 R4, R7, 0x4, R4 ;  /* 0x0000000407047825 */ /* 0x001fe200078e0004 */
[----:B-1----:R-:W2:Y:S06]  /*00e0*/  LDG.E R3, desc[UR4][R2.64] ;  /* 0x0000000402037981 */ /* 0x002eac000c1e1900 */
[----:B------:R-:W0:Y:S01]  /*00f0*/  LDC.64 R6, c[0x0][0x380] ;  /* 0x0000e000ff067b82 */ /* 0x000e220000000a00 */
[----:B------:R-:W3:Y:S01]  /*0100*/  LDG.E.CONSTANT R5, desc[UR4][R4.64] ;  /* 0x0000000404057981 */ /* 0x000ee2000c1e9900 */
[----:B--2---:R-:W-:-:S04]  /*0110*/  IMAD R0, R0, R3, R3 ;  /* 0x0000000300007224 */ /* 0x004fc800078e0203 */
[----:B---3--:R-:W-:-:S05]  /*0120*/  IMAD R0, R0, 0x9, R5 ;  /* 0x0000000900007824 */ /* 0x008fca00078e0205 */
[----:B------:R-:W-:-:S05]  /*0130*/  IADD3 R9, PT, PT, R0, -0x12, RZ ;  /* 0xffffffee00097810 */ /* 0x000fca0007ffe0ff */
[----:B0-----:R-:W-:-:S05]  /*0140*/  IMAD.WIDE R6, R9, 0x4, R6 ;  /* 0x0000000409067825 */ /* 0x001fca00078e0206 */
[----:B------:R-:W2:Y:S04]  /*0150*/  LDG.E R9, desc[UR4][R6.64] ;  /* 0x0000000406097981 */ /* 0x000ea8000c1e1900 */
[----:B--2---:R-:W-:Y:S01]  /*0160*/  STG.E desc[UR4][R6.64+0x24], R9 ;  /* 0x0000240906007986 */ /* 0x004fe2000c101904 */
[----:B------:R-:W-:Y:S05]  /*0170*/  EXIT ;  /* 0x000000000000794d */ /* 0x000fea0003800000 */
.L_x_58:
        /* <DEDUP_REMOVED lines=16> */
.L_x_93:


//--------------------- .text._Z11equilibriumPfS_S_ --------------------------
	.section	.text._Z11equilibriumPfS_S_,"ax",@progbits
	.align	128
        .global         _Z11equilibriumPfS_S_
        .type           _Z11equilibriumPfS_S_,@function
        .size           _Z11equilibriumPfS_S_,(.L_x_94 - _Z11equilibriumPfS_S_)
        .other          _Z11equilibriumPfS_S_,@"STO_CUDA_ENTRY STV_DEFAULT"
_Z11equilibriumPfS_S_:
.text._Z11equilibriumPfS_S_:
        /* <DEDUP_REMOVED lines=17> */
[----:B------:R-:W0:Y:S01]  /*0110*/  LDC.64 R10, c[0x0][0x388] ;  /* 0x0000e200ff0a7b82 */ /* 0x000e220000000a00 */
[----:B------:R-:W-:-:S05]  /*0120*/  IMAD R4, R5, R3, R2 ;  /* 0x0000000305047224 */ /* 0x000fca00078e0202 */
[----:B------:R-:W-:Y:S02]  /*0130*/  SHF.L.U32 R3, R4, 0x1, RZ ;  /* 0x0000000104037819 */ /* 0x000fe400000006ff */
[----:B------:R-:W1:Y:S03]  /*0140*/  LDC.64 R26, c[0x0][0x380] ;  /* 0x0000e000ff1a7b82 */ /* 0x000e660000000a00 */
[----:B0-----:R-:W-:-:S05]  /*0150*/  IMAD.WIDE R10, R3, 0x4, R10 ;  /* 0x00000004030a7825 */ /* 0x001fca00078e020a */
[----:B------:R-:W2:Y:S04]  /*0160*/  LDG.E R3, desc[UR4][R10.64] ;  /* 0x000000040a037981 */ /* 0x000ea8000c1e1900 */
[----:B------:R-:W2:Y:S01]  /*0170*/  LDG.E R0, desc[UR4][R10.64+0x4] ;  /* 0x000004040a007981 */ /* 0x000ea2000c1e1900 */
[----:B-1----:R-:W-:-:S06]  /*0180*/  IMAD.WIDE R26, R4, 0x4, R26 ;  /* 0x00000004041a7825 */ /* 0x002fcc00078e021a */
[----:B------:R-:W3:Y:S01]  /*0190*/  LDG.E R26, desc[UR4][R26.64] ;  /* 0x000000041a1a7981 */ /* 0x000ee2000c1e1900 */
[-C--:B--2---:R-:W-:Y:S01]  /*01a0*/  FFMA R6, RZ, R0.reuse, R3 ;  /* 0x00000000ff067223 */ /* 0x084fe20000000003 */
[----:B------:R-:W-:Y:S01]  /*01b0*/  FMUL R22, RZ, R0 ;  /* 0x00000000ff167220 */ /* 0x000fe20000400000 */
[-C--:B------:R-:W-:Y:S02]  /*01c0*/  FFMA R12, RZ, R3.reuse, R0 ;  /* 0x00000003ff0c7223 */ /* 0x080fe40000000000 */
[----:B------:R-:W-:Y:S01]  /*01d0*/  FMUL R14, R6, 3 ;  /* 0x40400000060e7820 */ /* 0x000fe20000400000 */
[--C-:B------:R-:W-:Y:S01]  /*01e0*/  FFMA R10, RZ, R3, R22.reuse ;  /* 0x00000003ff0a7223 */ /* 0x100fe20000000016 */
[----:B------:R-:W-:Y:S01]  /*01f0*/  FMUL R20, R12, 3 ;  /* 0x404000000c147820 */ /* 0x000fe20000400000 */
[----:B---3--:R-:W-:Y:S01]  /*0200*/  FMUL R23, R26, 0.44444444775581359863 ;  /* 0x3ee38e391a177820 */ /* 0x008fe20000400000 */
[----:B------:R0:W1:Y:S01]  /*0210*/  F2F.F64.F32 R6, R14 ;  /* 0x0000000e00067310 */ /* 0x0000620000201800 */
[----:B------:R-:W-:Y:S01]  /*0220*/  FADD R15, R14, 1 ;  /* 0x3f8000000e0f7421 */ /* 0x000fe20000000000 */
[----:B------:R-:W-:Y:S01]  /*0230*/  FMUL R21, R10, 3 ;  /* 0x404000000a157820 */ /* 0x000fe20000400000 */
[----:B------:R-:W-:-:S03]  /*0240*/  FADD R22, -R3, R22 ;  /* 0x0000001603167221 */ /* 0x000fc60000000100 */
[----:B------:R-:W-:Y:S01]  /*0250*/  FADD R18, R21, 1 ;  /* 0x3f80000015127421 */ /* 0x000fe20000000000 */
[----:B------:R-:W-:Y:S01]  /*0260*/  FMUL R28, R22, 3 ;  /* 0x40400000161c7820 */ /* 0x000fe20000400000 */
[----:B------:R-:W2:Y:S01]  /*0270*/  F2F.F64.F32 R24, R15 ;  /* 0x0000000f00187310 */ /* 0x000ea20000201800 */
[----:B0-----:R-:W-:Y:S02]  /*0280*/  FMUL R14, R0, R0 ;  /* 0x00000000000e7220 */ /* 0x001fe40000400000 */
[----:B------:R-:W-:Y:S01]  /*0290*/  FADD R22, R28, 1 ;  /* 0x3f8000001c167421 */ /* 0x000fe20000000000 */
[----:B-1----:R-:W-:-:S04]  /*02a0*/  DMUL R12, R6, 0.5 ;  /* 0x3fe00000060c7828 */ /* 0x002fc80000000000 */
[----:B------:R0:W1:Y:S04]  /*02b0*/  F2F.F64.F32 R10, R21 ;  /* 0x00000015000a7310 */ /* 0x0000680000201800 */
[----:B--2---:R-:W-:-:S04]  /*02c0*/  DFMA R24, R6, R12, R24 ;  /* 0x0000000c0618722b */ /* 0x004fc80000000018 */
[----:B------:R-:W2:Y:S01]  /*02d0*/  F2F.F64.F32 R18, R18 ;  /* 0x0000001200127310 */ /* 0x000ea20000201800 */
[-C--:B------:R-:W-:Y:S01]  /*02e0*/  FFMA R6, R3, R3.reuse, R14 ;  /* 0x0000000303067223 */ /* 0x080fe2000000000e */
[----:B0-----:R-:W-:-:S03]  /*02f0*/  FFMA R21, RZ, R3, -R0 ;  /* 0x00000003ff157223 */ /* 0x001fc60000000800 */
[----:B------:R-:W-:Y:S01]  /*0300*/  FMUL R6, R6, 1.5 ;  /* 0x3fc0000006067820 */ /* 0x000fe20000400000 */
[----:B------:R-:W-:Y:S01]  /*0310*/  FMUL R27, R21, 3 ;  /* 0x40400000151b7820 */ /* 0x000fe20000400000 */
[C---:B-1----:R-:W-:Y:S01]  /*0320*/  DMUL R14, R10.reuse, 0.5 ;  /* 0x3fe000000a0e7828 */ /* 0x042fe20000000000 */
[----:B------:R0:W1:Y:S07]  /*0330*/  F2F.F64.F32 R16, R20 ;  /* 0x0000001400107310 */ /* 0x00006e0000201800 */
[----:B--2---:R-:W-:Y:S01]  /*0340*/  DFMA R10, R10, R14, R18 ;  /* 0x0000000e0a0a722b */ /* 0x004fe20000000012 */
[----:B0-----:R-:W-:Y:S01]  /*0350*/  FADD R20, R20, 1 ;  /* 0x3f80000014147421 */ /* 0x001fe20000000000 */
[----:B------:R-:W0:Y:S01]  /*0360*/  F2F.F64.F32 R6, R6 ;  /* 0x0000000600067310 */ /* 0x000e220000201800 */
[----:B-1----:R-:W-:-:S07]  /*0370*/  DMUL R18, R16, 0.5 ;  /* 0x3fe0000010127828 */ /* 0x002fce0000000000 */
[----:B------:R1:W2:Y:S01]  /*0380*/  F2F.F64.F32 R12, R20 ;  /* 0x00000014000c7310 */ /* 0x0002a20000201800 */
[----:B0-----:R-:W-:Y:S01]  /*0390*/  DADD R10, -R6, R10 ;  /* 0x00000000060a7229 */ /* 0x001fe2000000010a */
[----:B-1----:R-:W-:-:S06]  /*03a0*/  FADD R20, R27, 1 ;  /* 0x3f8000001b147421 */ /* 0x002fcc0000000000 */
[----:B------:R-:W0:Y:S01]  /*03b0*/  F2F.F64.F32 R14, R23 ;  /* 0x00000017000e7310 */ /* 0x000e220000201800 */
[----:B------:R-:W-:Y:S02]  /*03c0*/  DADD R24, -R6, R24 ;  /* 0x0000000006187229 */ /* 0x000fe40000000118 */
[----:B--2---:R-:W-:-:S05]  /*03d0*/  DFMA R16, R16, R18, R12 ;  /* 0x000000121010722b */ /* 0x004fca000000000c */
[----:B------:R-:W1:Y:S03]  /*03e0*/  F2F.F64.F32 R12, R27 ;  /* 0x0000001b000c7310 */ /* 0x000e660000201800 */
[----:B------:R-:W-:-:S05]  /*03f0*/  DADD R16, -R6, R16 ;  /* 0x0000000006107229 */ /* 0x000fca0000000110 */
[----:B------:R-:W2:Y:S01]  /*0400*/  F2F.F64.F32 R20, R20 ;  /* 0x0000001400147310 */ /* 0x000ea20000201800 */
[----:B0-----:R-:W-:Y:S01]  /*0410*/  DMUL R14, R14, R10 ;  /* 0x0000000a0e0e7228 */ /* 0x001fe20000000000 */
[C---:B------:R-:W-:Y:S01]  /*0420*/  FMUL R10, R26.reuse, 0.11111111193895339966 ;  /* 0x3de38e391a0a7820 */ /* 0x040fe20000400000 */
[----:B------:R-:W-:Y:S01]  /*0430*/  FMUL R26, R26, 0.027777777984738349915 ;  /* 0x3ce38e391a1a7820 */ /* 0x000fe20000400000 */
[----:B-1----:R-:W-:-:S04]  /*0440*/  DMUL R18, R12, 0.5 ;  /* 0x3fe000000c127828 */ /* 0x002fc80000000000 */
[----:B------:R-:W-:Y:S04]  /*0450*/  F2F.F64.F32 R22, R22 ;  /* 0x0000001600167310 */ /* 0x000fe80000201800 */
[----:B--2---:R-:W-:-:S04]  /*0460*/  DFMA R12, R12, R18, R20 ;  /* 0x000000120c0c722b */ /* 0x004fc80000000014 */
[----:B------:R-:W0:Y:S08]  /*0470*/  F2F.F64.F32 R10, R10 ;  /* 0x0000000a000a7310 */ /* 0x000e300000201800 */
[----:B------:R-:W1:Y:S01]  /*0480*/  F2F.F64.F32 R18, R28 ;  /* 0x0000001c00127310 */ /* 0x000e620000201800 */
[C---:B0-----:R-:W-:Y:S02]  /*0490*/  DMUL R24, R10.reuse, R24 ;  /* 0x000000180a187228 */ /* 0x041fe40000000000 */
[----:B------:R-:W-:-:S02]  /*04a0*/  DMUL R16, R10, R16 ;  /* 0x000000100a107228 */ /* 0x000fc40000000000 */
[----:B-1----:R-:W-:-:S06]  /*04b0*/  DMUL R20, R18, 0.5 ;  /* 0x3fe0000012147828 */ /* 0x002fcc0000000000 */
[----:B------:R0:W-:Y:S02]  /*04c0*/  F2F.F32.F64 R24, R24 ;  /* 0x0000001800187310 */ /* 0x0001e40000301000 */
[----:B------:R-:W-:Y:S01]  /*04d0*/  DFMA R20, R18, R20, R22 ;  /* 0x000000141214722b */ /* 0x000fe20000000016 */
[----:B------:R-:W-:-:S05]  /*04e0*/  FADD R18, R3, R0 ;  /* 0x0000000003127221 */ /* 0x000fca0000000000 */
[----:B------:R-:W-:Y:S01]  /*04f0*/  F2F.F32.F64 R16, R16 ;  /* 0x0000001000107310 */ /* 0x000fe20000301000 */
[----:B0-----:R-:W-:-:S04]  /*0500*/  FMUL R25, R18, 3 ;  /* 0x4040000012197820 */ /* 0x001fc80000400000 */
[----:B------:R-:W-:-:S03]  /*0510*/  FADD R27, R25, 1 ;  /* 0x3f800000191b7421 */ /* 0x000fc60000000000 */
[----:B------:R-:W0:Y:S08]  /*0520*/  F2F.F64.F32 R18, R25 ;  /* 0x0000001900127310 */ /* 0x000e300000201800 */
[----:B------:R-:W1:Y:S01]  /*0530*/  F2F.F64.F32 R22, R27 ;  /* 0x0000001b00167310 */ /* 0x000e620000201800 */
[----:B0-----:R-:W-:-:S07]  /*0540*/  DMUL R28, R18, 0.5 ;  /* 0x3fe00000121c7828 */ /* 0x001fce0000000000 */
[----:B------:R-:W0:Y:S01]  /*0550*/  F2F.F64.F32 R26, R26 ;  /* 0x0000001a001a7310 */ /* 0x000e220000201800 */
[----:B-1----:R-:W-:Y:S01]  /*0560*/  DFMA R22, R18, R28, R22 ;  /* 0x0000001c1216722b */ /* 0x002fe20000000016 */
[----:B------:R-:W1:Y:S01]  /*0570*/  LDC.64 R18, c[0x0][0x390] ;  /* 0x0000e400ff127b82 */ /* 0x000e620000000a00 */
[----:B------:R-:W-:-:S06]  /*0580*/  LEA R29, R4, R4, 0x3 ;  /* 0x00000004041d7211 */ /* 0x000fcc00078e18ff */
[----:B------:R-:W-:-:S08]  /*0590*/  DADD R22, -R6, R22 ;  /* 0x0000000006167229 */ /* 0x000fd00000000116 */
[----:B0-----:R-:W-:-:S06]  /*05a0*/  DMUL R22, R26, R22 ;  /* 0x000000161a167228 */ /* 0x001fcc0000000000 */
[----:B------:R1:W0:Y:S02]  /*05b0*/  F2F.F32.F64 R25, R22 ;  /* 0x0000001600197310 */ /* 0x0002240000301000 */
[----:B-1----:R-:W-:-:S05]  /*05c0*/  IMAD.WIDE R22, R29, 0x4, R18 ;  /* 0x000000041d167825 */ /* 0x002fca00078e0212 */
[----:B0-----:R0:W-:Y:S04]  /*05d0*/  STG.E desc[UR4][R22.64], R25 ;  /* 0x0000001916007986 */ /* 0x0011e8000c101904 */
[----:B------:R-:W2:Y:S02]  /*05e0*/  LDG.E R4, desc[UR4][R8.64] ;  /* 0x0000000408047981 */ /* 0x000ea4000c1e1900 */
[----:B--2---:R-:W-:-:S05]  /*05f0*/  IMAD R4, R5, R4, R2 ;  /* 0x0000000405047224 */ /* 0x004fca00078e0202 */
[----:B------:R-:W-:Y:S01]  /*0600*/  LEA R29, R4, R4, 0x3 ;  /* 0x00000004041d7211 */ /* 0x000fe200078e18ff */
[----:B------:R-:W-:-:S04]  /*0610*/  FADD R4, R3, -R0 ;  /* 0x8000000003047221 */ /* 0x000fc80000000000 */
[----:B------:R-:W-:Y:S01]  /*0620*/  FMUL R17, R4, 3 ;  /* 0x4040000004117820 */ /* 0x000fe20000400000 */
[----:B------:R-:W-:Y:S01]  /*0630*/  IMAD.WIDE R28, R29, 0x4, R18 ;  /* 0x000000041d1c7825 */ /* 0x000fe200078e0212 */
[----:B------:R-:W-:Y:S04]  /*0640*/  F2F.F32.F64 R4, R14 ;  /* 0x0000000e00047310 */ /* 0x000fe80000301000 */
[----:B------:R1:W-:Y:S04]  /*0650*/  STG.E desc[UR4][R28.64+0x4], R24 ;  /* 0x000004181c007986 */ /* 0x0003e8000c101904 */
[----:B0-----:R0:W2:Y:S02]  /*0660*/  F2F.F64.F32 R22, R17 ;  /* 0x0000001100167310 */ /* 0x0010a40000201800 */
[----:B0-----:R-:W-:-:S06]  /*0670*/  FADD R17, R17, 1 ;  /* 0x3f80000011117421 */ /* 0x001fcc0000000000 */
[----:B-1----:R-:W0:Y:S01]  /*0680*/  F2F.F64.F32 R28, R17 ;  /* 0x00000011001c7310 */ /* 0x002e220000201800 */
[----:B--2---:R-:W-:-:S08]  /*0690*/  DMUL R14, R22, 0.5 ;  /* 0x3fe00000160e7828 */ /* 0x004fd00000000000 */
[----:B0-----:R-:W-:Y:S02]  /*06a0*/  DFMA R22, R22, R14, R28 ;  /* 0x0000000e1616722b */ /* 0x001fe4000000001c */
[----:B------:R-:W2:Y:S06]  /*06b0*/  LDG.E R14, desc[UR4][R8.64] ;  /* 0x00000004080e7981 */ /* 0x000eac000c1e1900 */
[----:B------:R-:W-:-:S08]  /*06c0*/  DADD R22, -R6, R22 ;  /* 0x0000000006167229 */ /* 0x000fd00000000116 */
[----:B------:R-:W-:-:S06]  /*06d0*/  DMUL R22, R26, R22 ;  /* 0x000000161a167228 */ /* 0x000fcc0000000000 */
[----:B------:R0:W1:Y:S01]  /*06e0*/  F2F.F32.F64 R25, R22 ;  /* 0x0000001600197310 */ /* 0x0000620000301000 */
[----:B--2---:R-:W-:-:S05]  /*06f0*/  IMAD R24, R5, R14, R2 ;  /* 0x0000000e05187224 */ /* 0x004fca00078e0202 */
[----:B------:R-:W-:-:S05]  /*0700*/  LEA R29, R24, R24, 0x3 ;  /* 0x00000018181d7211 */ /* 0x000fca00078e18ff */
[----:B0-----:R-:W-:-:S05]  /*0710*/  IMAD.WIDE R22, R29, 0x4, R18 ;  /* 0x000000041d167825 */ /* 0x001fca00078e0212 */
[----:B-1----:R0:W-:Y:S04]  /*0720*/  STG.E desc[UR4][R22.64+0x8], R25 ;  /* 0x0000081916007986 */ /* 0x0021e8000c101904 */
[----:B------:R-:W2:Y:S02]  /*0730*/  LDG.E R14, desc[UR4][R8.64] ;  /* 0x00000004080e7981 */ /* 0x000ea4000c1e1900 */
[----:B--2---:R-:W-:-:S05]  /*0740*/  IMAD R14, R5, R14, R2 ;  /* 0x0000000e050e7224 */ /* 0x004fca00078e0202 */
[----:B------:R-:W-:-:S05]  /*0750*/  LEA R15, R14, R14, 0x3 ;  /* 0x0000000e0e0f7211 */ /* 0x000fca00078e18ff */
[----:B------:R-:W-:-:S05]  /*0760*/  IMAD.WIDE R14, R15, 0x4, R18 ;  /* 0x000000040f0e7825 */ /* 0x000fca00078e0212 */
[----:B------:R1:W-:Y:S04]  /*0770*/  STG.E desc[UR4][R14.64+0xc], R16 ;  /* 0x00000c100e007986 */ /* 0x0003e8000c101904 */
[----:B------:R-:W2:Y:S02]  /*0780*/  LDG.E R17, desc[UR4][R8.64] ;  /* 0x0000000408117981 */ /* 0x000ea4000c1e1900 */
[----:B--2---:R-:W-:-:S05]  /*0790*/  IMAD R17, R5, R17, R2 ;  /* 0x0000001105117224 */ /* 0x004fca00078e0202 */
[----:B------:R-:W-:-:S05]  /*07a0*/  LEA R17, R17, R17, 0x3 ;  /* 0x0000001111117211 */ /* 0x000fca00078e18ff */
[----:B0-----:R-:W-:-:S05]  /*07b0*/  IMAD.WIDE R24, R17, 0x4, R18 ;  /* 0x0000000411187825 */ /* 0x001fca00078e0212 */
[----:B------:R0:W-:Y:S04]  /*07c0*/  STG.E desc[UR4][R24.64+0x10], R4 ;  /* 0x0000100418007986 */ /* 0x0001e8000c101904 */
[----:B------:R-:W2:Y:S01]  /*07d0*/  LDG.E R17, desc[UR4][R8.64] ;  /* 0x0000000408117981 */ /* 0x000ea2000c1e1900 */
[----:B------:R-:W-:-:S08]  /*07e0*/  DADD R12, -R6, R12 ;  /* 0x00000000060c7229 */ /* 0x000fd0000000010c */
[----:B------:R-:W-:-:S06]  /*07f0*/  DMUL R22, R10, R12 ;  /* 0x0000000c0a167228 */ /* 0x000fcc0000000000 */
[----:B------:R-:W3:Y:S01]  /*0800*/  F2F.F32.F64 R13, R22 ;  /* 0x00000016000d7310 */ /* 0x000ee20000301000 */
[----:B-1----:R-:W-:-:S04]  /*0810*/  FADD R14, -R3, R0 ;  /* 0x00000000030e7221 */ /* 0x002fc80000000100 */
[----:B0-----:R-:W-:-:S04]  /*0820*/  FMUL R4, R14, 3 ;  /* 0x404000000e047820 */ /* 0x001fc80000400000 */
[----:B------:R-:W0:Y:S01]  /*0830*/  F2F.F64.F32 R14, R4 ;  /* 0x00000004000e7310 */ /* 0x000e220000201800 */
[----:B------:R-:W-:Y:S01]  /*0840*/  FADD R24, R4, 1 ;  /* 0x3f80000004187421 */ /* 0x000fe20000000000 */
[----:B--2---:R-:W-:-:S05]  /*0850*/  IMAD R17, R5, R17, R2 ;  /* 0x0000001105117224 */ /* 0x004fca00078e0202 */
[----:B------:R-:W-:-:S05]  /*0860*/  LEA R17, R17, R17, 0x3 ;  /* 0x0000001111117211 */ /* 0x000fca00078e18ff */
[----:B------:R-:W-:-:S05]  /*0870*/  IMAD.WIDE R16, R17, 0x4, R18 ;  /* 0x0000000411107825 */ /* 0x000fca00078e0212 */
[----:B---3--:R1:W-:Y:S04]  /*0880*/  STG.E desc[UR4][R16.64+0x14], R13 ;  /* 0x0000140d10007986 */ /* 0x0083e8000c101904 */
[----:B------:R-:W2:Y:S01]  /*0890*/  LDG.E R12, desc[UR4][R8.64] ;  /* 0x00000004080c7981 */ /* 0x000ea2000c1e1900 */
[----:B------:R-:W3:Y:S01]  /*08a0*/  F2F.F64.F32 R24, R24 ;  /* 0x0000001800187310 */ /* 0x000ee20000201800 */
[----:B0-----:R-:W-:-:S08]  /*08b0*/  DMUL R22, R14, 0.5 ;  /* 0x3fe000000e167828 */ /* 0x001fd00000000000 */
[----:B---3--:R-:W-:-:S08]  /*08c0*/  DFMA R22, R14, R22, R24 ;  /* 0x000000160e16722b */ /* 0x008fd00000000018 */
[----:B------:R-:W-:-:S08]  /*08d0*/  DADD R22, -R6, R22 ;  /* 0x0000000006167229 */ /* 0x000fd00000000116 */
[----:B------:R-:W-:-:S10]  /*08e0*/  DMUL R22, R26, R22 ;  /* 0x000000161a167228 */ /* 0x000fd40000000000 */
[----:B------:R-:W0:Y:S01]  /*08f0*/  F2F.F32.F64 R23, R22 ;  /* 0x0000001600177310 */ /* 0x000e220000301000 */
[----:B--2---:R-:W-:-:S05]  /*0900*/  IMAD R12, R5, R12, R2 ;  /* 0x0000000c050c7224 */ /* 0x004fca00078e0202 */
[----:B-1----:R-:W-:-:S05]  /*0910*/  LEA R13, R12, R12, 0x3 ;  /* 0x0000000c0c0d7211 */ /* 0x002fca00078e18ff */
[----:B------:R-:W-:-:S05]  /*0920*/  IMAD.WIDE R12, R13, 0x4, R18 ;  /* 0x000000040d0c7825 */ /* 0x000fca00078e0212 */
[----:B0-----:R0:W-:Y:S04]  /*0930*/  STG.E desc[UR4][R12.64+0x18], R23 ;  /* 0x000018170c007986 */ /* 0x0011e8000c101904 */
[----:B------:R-:W2:Y:S01]  /*0940*/  LDG.E R4, desc[UR4][R8.64] ;  /* 0x0000000408047981 */ /* 0x000ea2000c1e1900 */
[----:B------:R-:W-:-:S08]  /*0950*/  DADD R20, -R6, R20 ;  /* 0x0000000006147229 */ /* 0x000fd00000000114 */
[----:B------:R-:W-:-:S10]  /*0960*/  DMUL R20, R10, R20 ;  /* 0x000000140a147228 */ /* 0x000fd40000000000 */
[----:B------:R-:W1:Y:S01]  /*0970*/  F2F.F32.F64 R21, R20 ;  /* 0x0000001400157310 */ /* 0x000e620000301000 */
[----:B------:R-:W-:-:S04]  /*0980*/  FADD R0, -R3, -R0 ;  /* 0x8000000003007221 */ /* 0x000fc80000000100 */
[----:B------:R-:W-:-:S04]  /*0990*/  FMUL R0, R0, 3 ;  /* 0x4040000000007820 */ /* 0x000fc80000400000 */
[----:B------:R-:W3:Y:S01]  /*09a0*/  F2F.F64.F32 R14, R0 ;  /* 0x00000000000e7310 */ /* 0x000ee20000201800 */
[----:B------:R-:W-:Y:S01]  /*09b0*/  FADD R3, R0, 1 ;  /* 0x3f80000000037421 */ /* 0x000fe20000000000 */
[----:B--2---:R-:W-:-:S05]  /*09c0*/  IMAD R4, R5, R4, R2 ;  /* 0x0000000405047224 */ /* 0x004fca00078e0202 */
[----:B------:R-:W-:-:S05]  /*09d0*/  LEA R11, R4, R4, 0x3 ;  /* 0x00000004040b7211 */ /* 0x000fca00078e18ff */
[----:B------:R-:W-:-:S05]  /*09e0*/  IMAD.WIDE R10, R11, 0x4, R18 ;  /* 0x000000040b0a7825 */ /* 0x000fca00078e0212 */
[----:B-1----:R-:W-:Y:S04]  /*09f0*/  STG.E desc[UR4][R10.64+0x1c], R21 ;  /* 0x00001c150a007986 */ /* 0x002fe8000c101904 */
[----:B------:R-:W2:Y:S01]  /*0a00*/  LDG.E R4, desc[UR4][R8.64] ;  /* 0x0000000408047981 */ /* 0x000ea2000c1e1900 */
[----:B0-----:R-:W0:Y:S01]  /*0a10*/  F2F.F64.F32 R12, R3 ;  /* 0x00000003000c7310 */ /* 0x001e220000201800 */
[----:B---3--:R-:W-:-:S08]  /*0a20*/  DMUL R16, R14, 0.5 ;  /* 0x3fe000000e107828 */ /* 0x008fd00000000000 */
[----:B0-----:R-:W-:-:S08]  /*0a30*/  DFMA R12, R14, R16, R12 ;  /* 0x000000100e0c722b */ /* 0x001fd0000000000c */
[----:B------:R-:W-:-:S08]  /*0a40*/  DADD R12, -R6, R12 ;  /* 0x00000000060c7229 */ /* 0x000fd0000000010c */
[----:B------:R-:W-:-:S10]  /*0a50*/  DMUL R12, R26, R12 ;  /* 0x0000000c1a0c7228 */ /* 0x000fd40000000000 */
[----:B------:R-:W0:Y:S01]  /*0a60*/  F2F.F32.F64 R13, R12 ;  /* 0x0000000c000d7310 */ /* 0x000e220000301000 */
[----:B--2---:R-:W-:-:S05]  /*0a70*/  IMAD R4, R5, R4, R2 ;  /* 0x0000000405047224 */ /* 0x004fca00078e0202 */
[----:B------:R-:W-:-:S05]  /*0a80*/  LEA R5, R4, R4, 0x3 ;  /* 0x0000000404057211 */ /* 0x000fca00078e18ff */
[----:B------:R-:W-:-:S05]  /*0a90*/  IMAD.WIDE R18, R5, 0x4, R18 ;  /* 0x0000000405127825 */ /* 0x000fca00078e0212 */
[----:B0-----:R-:W-:Y:S01]  /*0aa0*/  STG.E desc[UR4][R18.64+0x20], R13 ;  /* 0x0000200d12007986 */ /* 0x001fe2000c101904 */
[----:B------:R-:W-:Y:S05]  /*0ab0*/  EXIT ;  /* 0x000000000000794d */ /* 0x000fea0003800000 */
.L_x_59:
        /* <DEDUP_REMOVED lines=12> */
.L_x_94:


//--------------------- .text._Z11macroscopicPfS_S_ --------------------------
	.section	.text._Z11macroscopicPfS_S_,"ax",@progbits
	.align	128
        .global         _Z11macroscopicPfS_S_
        .type           _Z11macroscopicPfS_S_,@function
        .size           _Z11macroscopicPfS_S_,(.L_x_85 - _Z11macroscopicPfS_S_)
        .other          _Z11macroscopicPfS_S_,@"STO_CUDA_ENTRY STV_DEFAULT"
_Z11macroscopicPfS_S_:
.text._Z11macroscopicPfS_S_:
        /* <DEDUP_REMOVED lines=18> */
[----:B------:R-:W-:-:S07]  /*0120*/  IMAD R13, R2, R0, R5 ;  /* 0x00000000020d7224 */ /* 0x000fce00078e0205 */
[----:B------:R-:W1:Y:S01]  /*0130*/  LDC.64 R10, c[0x0][0x390] ;  /* 0x0000e400ff0a7b82 */ /* 0x000e620000000a00 */
[----:B0-----:R-:W-:-:S05]  /*0140*/  IMAD.WIDE R12, R13, 0x4, R8 ;  /* 0x000000040d0c7825 */ /* 0x001fca00078e0208 */
[----:B------:R0:W-:Y:S04]  /*0150*/  STG.E desc[UR4][R12.64], RZ ;  /* 0x000000ff0c007986 */ /* 0x0001e8000c101904 */
[----:B------:R-:W2:Y:S01]  /*0160*/  LDG.E R0, desc[UR4][R6.64] ;  /* 0x0000000406007981 */ /* 0x000ea2000c1e1900 */
[----:B0-----:R-:W0:Y:S01]  /*0170*/  LDC.64 R12, c[0x0][0x380] ;  /* 0x0000e000ff0c7b82 */ /* 0x001e220000000a00 */
[----:B--2---:R-:W-:-:S05]  /*0180*/  IMAD R0, R2, R0, R5 ;  /* 0x0000000002007224 */ /* 0x004fca00078e0205 */
[----:B------:R-:W-:-:S05]  /*0190*/  SHF.L.U32 R15, R0, 0x1, RZ ;  /* 0x00000001000f7819 */ /* 0x000fca00000006ff */
[----:B-1----:R-:W-:-:S05]  /*01a0*/  IMAD.WIDE R14, R15, 0x4, R10 ;  /* 0x000000040f0e7825 */ /* 0x002fca00078e020a */
[----:B------:R0:W-:Y:S04]  /*01b0*/  STG.E desc[UR4][R14.64], RZ ;  /* 0x000000ff0e007986 */ /* 0x0001e8000c101904 */
[----:B------:R-:W2:Y:S02]  /*01c0*/  LDG.E R0, desc[UR4][R6.64] ;  /* 0x0000000406007981 */ /* 0x000ea4000c1e1900 */
[----:B--2---:R-:W-:-:S05]  /*01d0*/  IMAD R0, R2, R0, R5 ;  /* 0x0000000002007224 */ /* 0x004fca00078e0205 */
[----:B------:R-:W-:-:S05]  /*01e0*/  SHF.L.U32 R17, R0, 0x1, RZ ;  /* 0x0000000100117819 */ /* 0x000fca00000006ff */
[----:B------:R-:W-:-:S05]  /*01f0*/  IMAD.WIDE R16, R17, 0x4, R10 ;  /* 0x0000000411107825 */ /* 0x000fca00078e020a */
[----:B------:R1:W-:Y:S04]  /*0200*/  STG.E desc[UR4][R16.64+0x4], RZ ;  /* 0x000004ff10007986 */ /* 0x0003e8000c101904 */
[----:B------:R-:W2:Y:S02]  /*0210*/  LDG.E R0, desc[UR4][R6.64] ;  /* 0x0000000406007981 */ /* 0x000ea4000c1e1900 */
[----:B--2---:R-:W-:-:S05]  /*0220*/  IMAD R19, R2, R0, R5 ;  /* 0x0000000002137224 */ /* 0x004fca00078e0205 */
[C---:B------:R-:W-:Y:S01]  /*0230*/  LEA R3, R19.reuse, R19, 0x3 ;  /* 0x0000001313037211 */ /* 0x040fe200078e18ff */
[----:B------:R-:W-:-:S04]  /*0240*/  IMAD.WIDE R18, R19, 0x4, R8 ;  /* 0x0000000413127825 */ /* 0x000fc800078e0208 */
[----:B0-----:R-:W-:Y:S02]  /*0250*/  IMAD.WIDE R14, R3, 0x4, R12 ;  /* 0x00000004030e7825 */ /* 0x001fe400078e020c */
[----:B------:R-:W2:Y:S04]  /*0260*/  LDG.E R3, desc[UR4][R18.64] ;  /* 0x0000000412037981 */ /* 0x000ea8000c1e1900 */
[----:B------:R-:W2:Y:S02]  /*0270*/  LDG.E R14, desc[UR4][R14.64] ;  /* 0x000000040e0e7981 */ /* 0x000ea4000c1e1900 */
[----:B--2---:R-:W-:-:S05]  /*0280*/  FADD R3, R14, R3 ;  /* 0x000000030e037221 */ /* 0x004fca0000000000 */
[----:B------:R0:W-:Y:S04]  /*0290*/  STG.E desc[UR4][R18.64], R3 ;  /* 0x0000000312007986 */ /* 0x0001e8000c101904 */
[----:B------:R-:W2:Y:S02]  /*02a0*/  LDG.E R0, desc[UR4][R6.64] ;  /* 0x0000000406007981 */ /* 0x000ea4000c1e1900 */
[----:B--2---:R-:W-:-:S05]  /*02b0*/  IMAD R0, R2, R0, R5 ;  /* 0x0000000002007224 */ /* 0x004fca00078e0205 */
[C---:B-1----:R-:W-:Y:S02]  /*02c0*/  LEA R17, R0.reuse, R0, 0x3 ;  /* 0x0000000000117211 */ /* 0x042fe400078e18ff */
[----:B------:R-:W-:-:S03]  /*02d0*/  SHF.L.U32 R21, R0, 0x1, RZ ;  /* 0x0000000100157819 */ /* 0x000fc600000006ff */
[----:B------:R-:W-:-:S04]  /*02e0*/  IMAD.WIDE R16, R17, 0x4, R12 ;  /* 0x0000000411107825 */ /* 0x000fc800078e020c */
[----:B------:R-:W-:Y:S02]  /*02f0*/  IMAD.WIDE R20, R21, 0x4, R10 ;  /* 0x0000000415147825 */ /* 0x000fe400078e020a */
[----:B------:R-:W2:Y:S04]  /*0300*/  LDG.E R16, desc[UR4][R16.64] ;  /* 0x0000000410107981 */ /* 0x000ea8000c1e1900 */
[----:B------:R-:W2:Y:S02]  /*0310*/  LDG.E R23, desc[UR4][R20.64] ;  /* 0x0000000414177981 */ /* 0x000ea4000c1e1900 */
[----:B--2---:R-:W-:-:S05]  /*0320*/  FADD R23, R16, R23 ;  /* 0x0000001710177221 */ /* 0x004fca0000000000 */
[----:B------:R1:W-:Y:S04]  /*0330*/  STG.E desc[UR4][R20.64], R23 ;  /* 0x0000001714007986 */ /* 0x0003e8000c101904 */
[----:B------:R-:W2:Y:S02]  /*0340*/  LDG.E R0, desc[UR4][R6.64] ;  /* 0x0000000406007981 */ /* 0x000ea4000c1e1900 */
[----:B--2---:R-:W-:-:S05]  /*0350*/  IMAD R0, R2, R0, R5 ;  /* 0x0000000002007224 */ /* 0x004fca00078e0205 */
[C---:B------:R-:W-:Y:S02]  /*0360*/  LEA R15, R0.reuse, R0, 0x3 ;  /* 0x00000000000f7211 */ /* 0x040fe400078e18ff */
[----:B0-----:R-:W-:-:S03]  /*0370*/  SHF.L.U32 R19, R0, 0x1, RZ ;  /* 0x0000000100137819 */ /* 0x001fc600000006ff */
[----:B------:R-:W-:-:S04]  /*0380*/  IMAD.WIDE R14, R15, 0x4, R12 ;  /* 0x000000040f0e7825 */ /* 0x000fc800078e020c */
[----:B------:R-:W-:Y:S02]  /*0390*/  IMAD.WIDE R18, R19, 0x4, R10 ;  /* 0x0000000413127825 */ /* 0x000fe400078e020a */
[----:B------:R-:W2:Y:S04]  /*03a0*/  LDG.E R14, desc[UR4][R14.64] ;  /* 0x000000040e0e7981 */ /* 0x000ea8000c1e1900 */
[----:B------:R-:W2:Y:S02]  /*03b0*/  LDG.E R3, desc[UR4][R18.64+0x4] ;  /* 0x0000040412037981 */ /* 0x000ea4000c1e1900 */
[----:B--2---:R-:W-:-:S05]  /*03c0*/  FADD R3, R14, R3 ;  /* 0x000000030e037221 */ /* 0x004fca0000000000 */
[----:B------:R0:W-:Y:S04]  /*03d0*/  STG.E desc[UR4][R18.64+0x4], R3 ;  /* 0x0000040312007986 */ /* 0x0001e8000c101904 */
[----:B------:R-:W1:Y:S02]  /*03e0*/  LDG.E R0, desc[UR4][R6.64] ;  /* 0x0000000406007981 */ /* 0x000e64000c1e1900 */
[----:B-1----:R-:W-:-:S05]  /*03f0*/  IMAD R21, R2, R0, R5 ;  /* 0x0000000002157224 */ /* 0x002fca00078e0205 */
[C---:B------:R-:W-:Y:S01]  /*0400*/  LEA R17, R21.reuse, R21, 0x3 ;  /* 0x0000001515117211 */ /* 0x040fe200078e18ff */
[----:B------:R-:W-:-:S04]  /*0410*/  IMAD.WIDE R20, R21, 0x4, R8 ;  /* 0x0000000415147825 */ /* 0x000fc800078e0208 */
[----:B------:R-:W-:Y:S01]  /*0420*/  IMAD.WIDE R16, R17, 0x4, R12 ;  /* 0x0000000411107825 */ /* 0x000fe200078e020c */
[----:B------:R-:W2:Y:S05]  /*0430*/  LDG.E R23, desc[UR4][R20.64] ;  /* 0x0000000414177981 */ /* 0x000eaa000c1e1900 */
        /* <DEDUP_REMOVED lines=16> */
[----:B-1----:R-:W-:-:S03]  /*0540*/  SHF.L.U32 R21, R0, 0x1, RZ ;  /* 0x0000000100157819 */ /* 0x002fc600000006ff */
[----:B------:R-:W-:-:S04]  /*0550*/  IMAD.WIDE R16, R17, 0x4, R12 ;  /* 0x0000000411107825 */ /* 0x000fc800078e020c */
[----:B------:R-:W-:Y:S02]  /*0560*/  IMAD.WIDE R20, R21, 0x4, R10 ;  /* 0x0000000415147825 */ /* 0x000fe400078e020a */
[----:B------:R-:W2:Y:S04]  /*0570*/  LDG.E R17, desc[UR4][R16.64+0x4] ;  /* 0x0000040410117981 */ /* 0x000ea8000c1e1900 */
[----:B------:R-:W2:Y:S02]  /*0580*/  LDG.E R0, desc[UR4][R20.64+0x4] ;  /* 0x0000040414007981 */ /* 0x000ea4000c1e1900 */
[----:B--2---:R-:W-:-:S05]  /*0590*/  FFMA R23, RZ, R17, R0 ;  /* 0x00000011ff177223 */ /* 0x004fca0000000000 */
[----:B------:R1:W-:Y:S04]  /*05a0*/  STG.E desc[UR4][R20.64+0x4], R23 ;  /* 0x0000041714007986 */ /* 0x0003e8000c101904 */
[----:B------:R-:W0:Y:S02]  /*05b0*/  LDG.E R0, desc[UR4][R6.64] ;  /* 0x0000000406007981 */ /* 0x000e24000c1e1900 */
[----:B0-----:R-:W-:-:S05]  /*05c0*/  IMAD R19, R2, R0, R5 ;  /* 0x0000000002137224 */ /* 0x001fca00078e0205 */
        /* <DEDUP_REMOVED lines=25> */
[----:B--2---:R-:W-:-:S05]  /*0760*/  FADD R3, -R14, R3 ;  /* 0x000000030e037221 */ /* 0x004fca0000000100 */
        /* <DEDUP_REMOVED lines=18> */
[----:B--2---:R-:W-:-:S05]  /*0890*/  FFMA R3, RZ, R15, R0 ;  /* 0x0000000fff037223 */ /* 0x004fca0000000000 */
        /* <DEDUP_REMOVED lines=67> */
[----:B--2---:R-:W-:-:S05]  /*0cd0*/  FADD R23, -R16, R15 ;  /* 0x0000000f10177221 */ /* 0x004fca0000000100 */
        /* <DEDUP_REMOVED lines=77> */
[----:B------:R-:W-:Y:S04]  /*11b0*/  STG.E desc[UR4][R20.64], R23 ;  /* 0x0000001714007986 */ /* 0x000fe8000c101904 */
[----:B------:R-:W2:Y:S02]  /*11c0*/  LDG.E R0, desc[UR4][R6.64] ;  /* 0x0000000406007981 */ /* 0x000ea4000c1e1900 */
[----:B--2---:R-:W-:-:S05]  /*11d0*/  IMAD R0, R2, R0, R5 ;  /* 0x0000000002007224 */ /* 0x004fca00078e0205 */
[C---:B0-----:R-:W-:Y:S02]  /*11e0*/  LEA R3, R0.reuse, R0, 0x3 ;  /* 0x0000000000037211 */ /* 0x041fe400078e18ff */
[----:B------:R-:W-:-:S03]  /*11f0*/  SHF.L.U32 R15, R0, 0x1, RZ ;  /* 0x00000001000f7819 */ /* 0x000fc600000006ff */
[----:B------:R-:W-:-:S04]  /*1200*/  IMAD.WIDE R12, R3, 0x4, R12 ;  /* 0x00000004030c7825 */ /* 0x000fc800078e020c */
[----:B------:R-:W-:Y:S02]  /*1210*/  IMAD.WIDE R14, R15, 0x4, R10 ;  /* 0x000000040f0e7825 */ /* 0x000fe400078e020a */
[----:B------:R-:W2:Y:S04]  /*1220*/  LDG.E R12, desc[UR4][R12.64+0x20] ;  /* 0x000020040c0c7981 */ /* 0x000ea8000c1e1900 */
[----:B------:R-:W2:Y:S02]  /*1230*/  LDG.E R3, desc[UR4][R14.64+0x4] ;  /* 0x000004040e037981 */ /* 0x000ea4000c1e1900 */
[----:B--2---:R-:W-:-:S05]  /*1240*/  FADD R3, -R12, R3 ;  /* 0x000000030c037221 */ /* 0x004fca0000000100 */
[----:B------:R0:W-:Y:S04]  /*1250*/  STG.E desc[UR4][R14.64+0x4], R3 ;  /* 0x000004030e007986 */ /* 0x0001e8000c101904 */
[----:B------:R-:W2:Y:S02]  /*1260*/  LDG.E R0, desc[UR4][R6.64] ;  /* 0x0000000406007981 */ /* 0x000ea4000c1e1900 */
[----:B--2---:R-:W-:-:S04]  /*1270*/  IMAD R17, R2, R0, R5 ;  /* 0x0000000002117224 */ /* 0x004fc800078e0205 */
[----:B------:R-:W-:-:S06]  /*1280*/  IMAD.WIDE R8, R17, 0x4, R8 ;  /* 0x0000000411087825 */ /* 0x000fcc00078e0208 */
[----:B------:R-:W2:Y:S01]  /*1290*/  LDG.E R9, desc[UR4][R8.64] ;  /* 0x0000000408097981 */ /* 0x000ea2000c1e1900 */
[----:B------:R-:W-:-:S05]  /*12a0*/  SHF.L.U32 R17, R17, 0x1, RZ ;  /* 0x0000000111117819 */ /* 0x000fca00000006ff */
[----:B------:R-:W-:-:S05]  /*12b0*/  IMAD.WIDE R10, R17, 0x4, R10 ;  /* 0x00000004110a7825 */ /* 0x000fca00078e020a */
[----:B------:R-:W3:Y:S01]  /*12c0*/  LDG.E R0, desc[UR4][R10.64] ;  /* 0x000000040a007981 */ /* 0x000ee2000c1e1900 */
[----:B------:R-:W-:Y:S01]  /*12d0*/  BSSY.RECONVERGENT B0, `(.L_x_60) ;  /* 0x000000d000007945 */ /* 0x000fe20003800200 */
[----:B--2---:R-:W1:Y:S08]  /*12e0*/  MUFU.RCP R4, R9 ;  /* 0x0000000900047308 */ /* 0x004e700000001000 */
[----:B---3--:R-:W2:Y:S01]  /*12f0*/  FCHK P0, R0, R9 ;  /* 0x0000000900007302 */ /* 0x008ea20000000000 */
[----:B-1----:R-:W-:-:S04]  /*1300*/  FFMA R13, -R9, R4, 1 ;  /* 0x3f800000090d7423 */ /* 0x002fc80000000104 */
[----:B------:R-:W-:-:S04]  /*1310*/  FFMA R13, R4, R13, R4 ;  /* 0x0000000d040d7223 */ /* 0x000fc80000000004 */
[----:B------:R-:W-:-:S04]  /*1320*/  FFMA R4, R0, R13, RZ ;  /* 0x0000000d00047223 */ /* 0x000fc800000000ff */
[----:B0-----:R-:W-:-:S04]  /*1330*/  FFMA R3, -R9, R4, R0 ;  /* 0x0000000409037223 */ /* 0x001fc80000000100 */
[----:B------:R-:W-:Y:S01]  /*1340*/  FFMA R13, R13, R3, R4 ;  /* 0x000000030d0d7223 */ /* 0x000fe20000000004 */
[----:B--2---:R-:W-:Y:S06]  /*1350*/  @!P0 BRA `(.L_x_61) ;  /* 0x0000000000108947 */ /* 0x004fec0003800000 */
[----:B------:R-:W-:Y:S02]  /*1360*/  MOV R3, R9 ;  /* 0x0000000900037202 */ /* 0x000fe40000000f00 */
[----:B------:R-:W-:-:S07]  /*1370*/  MOV R6, 0x1390 ;  /* 0x0000139000067802 */ /* 0x000fce0000000f00 */
[----:B------:R-:W-:Y:S05]  /*1380*/  CALL.REL.NOINC `($__internal_5_$__cuda_sm3x_div_rn_noftz_f32_slowpath) ;  /* 0x0000000000707944 */ /* 0x000fea0003c00000 */
[----:B------:R-:W-:-:S07]  /*1390*/  MOV R13, R0 ;  /* 0x00000000000d7202 */ /* 0x000fce0000000f00 */
.L_x_61:
[----:B------:R-:W-:Y:S05]  /*13a0*/  BSYNC.RECONVERGENT B0 ;  /* 0x0000000000007941 */ /* 0x000fea0003800200 */
.L_x_60:
[----:B------:R-:W0:Y:S01]  /*13b0*/  LDC.64 R6, c[0x4][RZ] ;  /* 0x01000000ff067b82 */ /* 0x000e220000000a00 */
[----:B------:R1:W-:Y:S07]  /*13c0*/  STG.E desc[UR4][R10.64], R13 ;  /* 0x0000000d0a007986 */ /* 0x0003ee000c101904 */
[----:B------:R-:W2:Y:S01]  /*13d0*/  LDC.64 R8, c[0x0][0x388] ;  /* 0x0000e200ff087b82 */ /* 0x000ea20000000a00 */
[----:B0-----:R-:W3:Y:S02]  /*13e0*/  LDG.E R6, desc[UR4][R6.64] ;  /* 0x0000000406067981 */ /* 0x001ee4000c1e1900 */
[----:B---3--:R-:W-:-:S05]  /*13f0*/  IMAD R15, R2, R6, R5 ;  /* 0x00000006020f7224 */ /* 0x008fca00078e0205 */
[----:B------:R-:W0:Y:S01]  /*1400*/  LDC.64 R4, c[0x0][0x390] ;  /* 0x0000e400ff047b82 */ /* 0x000e220000000a00 */
[----:B--2---:R-:W-:-:S06]  /*1410*/  IMAD.WIDE R2, R15, 0x4, R8 ;  /* 0x000000040f027825 */ /* 0x004fcc00078e0208 */
[----:B------:R-:W2:Y:S01]  /*1420*/  LDG.E R3, desc[UR4][R2.64] ;  /* 0x0000000402037981 */ /* 0x000ea2000c1e1900 */
[----:B------:R-:W-:-:S05]  /*1430*/  SHF.L.U32 R15, R15, 0x1, RZ ;  /* 0x000000010f0f7819 */ /* 0x000fca00000006ff */
[----:B0-----:R-:W-:-:S05]  /*1440*/  IMAD.WIDE R4, R15, 0x4, R4 ;  /* 0x000000040f047825 */ /* 0x001fca00078e0204 */
[----:B------:R-:W3:Y:S01]  /*1450*/  LDG.E R0, desc[UR4][R4.64+0x4] ;  /* 0x0000040404007981 */ /* 0x000ee2000c1e1900 */
[----:B------:R-:W-:Y:S01]  /*1460*/  BSSY.RECONVERGENT B0, `(.L_x_62) ;  /* 0x000000c000007945 */ /* 0x000fe20003800200 */
[----:B--2---:R-:W0:Y:S02]  /*1470*/  MUFU.RCP R8, R3 ;  /* 0x0000000300087308 */ /* 0x004e240000001000 */
[----:B0-----:R-:W-:-:S06]  /*1480*/  FFMA R9, -R3, R8, 1 ;  /* 0x3f80000003097423 */ /* 0x001fcc0000000108 */
[----:B---3--:R-:W0:Y:S01]  /*1490*/  FCHK P0, R0, R3 ;  /* 0x0000000300007302 */ /* 0x008e220000000000 */
[----:B------:R-:W-:-:S04]  /*14a0*/  FFMA R9, R8, R9, R8 ;  /* 0x0000000908097223 */ /* 0x000fc80000000008 */
[----:B------:R-:W-:-:S04]  /*14b0*/  FFMA R6, R0, R9, RZ ;  /* 0x0000000900067223 */ /* 0x000fc800000000ff */
[----:B------:R-:W-:-:S04]  /*14c0*/  FFMA R7, -R3, R6, R0 ;  /* 0x0000000603077223 */ /* 0x000fc80000000100 */
[----:B------:R-:W-:Y:S01]  /*14d0*/  FFMA R7, R9, R7, R6 ;  /* 0x0000000709077223 */ /* 0x000fe20000000006 */
[----:B01----:R-:W-:Y:S06]  /*14e0*/  @!P0 BRA `(.L_x_63) ;  /* 0x00000000000c8947 */ /* 0x003fec0003800000 */
[----:B------:R-:W-:-:S07]  /*14f0*/  MOV R6, 0x1510 ;  /* 0x0000151000067802 */ /* 0x000fce0000000f00 */
[----:B------:R-:W-:Y:S05]  /*1500*/  CALL.REL.NOINC `($__internal_5_$__cuda_sm3x_div_rn_noftz_f32_slowpath) ;  /* 0x0000000000107944 */ /* 0x000fea0003c00000 */
[----:B------:R-:W-:-:S07]  /*1510*/  MOV R7, R0 ;  /* 0x0000000000077202 */ /* 0x000fce0000000f00 */
.L_x_63:
[----:B------:R-:W-:Y:S05]  /*1520*/  BSYNC.RECONVERGENT B0 ;  /* 0x0000000000007941 */ /* 0x000fea0003800200 */
.L_x_62:
[----:B------:R-:W-:Y:S01]  /*1530*/  STG.E desc[UR4][R4.64+0x4], R7 ;  /* 0x0000040704007986 */ /* 0x000fe2000c101904 */
[----:B------:R-:W-:Y:S05]  /*1540*/  EXIT ;  /* 0x000000000000794d */ /* 0x000fea0003800000 */
        .weak           $__internal_5_$__cuda_sm3x_div_rn_noftz_f32_slowpath
        .type           $__internal_5_$__cuda_sm3x_div_rn_noftz_f32_slowpath,@function
        .size           $__internal_5_$__cuda_sm3x_div_rn_noftz_f32_slowpath,(.L_x_85 - $__internal_5_$__cuda_sm3x_div_rn_noftz_f32_slowpath)
$__internal_5_$__cuda_sm3x_div_rn_noftz_f32_slowpath:
[----:B------:R-:W-:Y:S01]  /*1550*/  SHF.R.U32.HI R8, RZ, 0x17, R3 ;  /* 0x00000017ff087819 */ /* 0x000fe20000011603 */
[----:B------:R-:W-:Y:S01]  /*1560*/  BSSY.RECONVERGENT B1, `(.L_x_64) ;  /* 0x0000062000017945 */ /* 0x000fe20003800200 */
[----:B------:R-:W-:Y:S02]  /*1570*/  SHF.R.U32.HI R7, RZ, 0x17, R0 ;  /* 0x00000017ff077819 */ /* 0x000fe40000011600 */
[----:B------:R-:W-:Y:S02]  /*1580*/  LOP3.LUT R8, R8, 0xff, RZ, 0xc0, !PT ;  /* 0x000000ff08087812 */ /* 0x000fe400078ec0ff */
[----:B------:R-:W-:Y:S02]  /*1590*/  LOP3.LUT R14, R7, 0xff, RZ, 0xc0, !PT ;  /* 0x000000ff070e7812 */ /* 0x000fe400078ec0ff */
[----:B------:R-:W-:Y:S02]  /*15a0*/  IADD3 R12, PT, PT, R8, -0x1, RZ ;  /* 0xffffffff080c7810 */ /* 0x000fe40007ffe0ff */
[----:B------:R-:W-:-:S02]  /*15b0*/  IADD3 R9, PT, PT, R14, -0x1, RZ ;  /* 0xffffffff0e097810 */ /* 0x000fc40007ffe0ff */
[----:B------:R-:W-:-:S04]  /*15c0*/  ISETP.GT.U32.AND P0, PT, R12, 0xfd, PT ;  /* 0x000000fd0c00780c */ /* 0x000fc80003f04070 */
[----:B------:R-:W-:-:S13]  /*15d0*/  ISETP.GT.U32.OR P0, PT, R9, 0xfd, P0 ;  /* 0x000000fd0900780c */ /* 0x000fda0000704470 */
[----:B------:R-:W-:Y:S01]  /*15e0*/  @!P0 MOV R7, RZ ;  /* 0x000000ff00078202 */ /* 0x000fe20000000f00 */
[----:B------:R-:W-:Y:S06]  /*15f0*/  @!P0 BRA `(.L_x_65) ;  /* 0x00000000005c8947 */ /* 0x000fec0003800000 */
        /* <DEDUP_REMOVED lines=18> */
[----:B------:R-:W-:Y:S01]  /*1720*/  @P0 MOV R7, RZ ;  /* 0x000000ff00070202 */ /* 0x000fe20000000f00 */
[----:B------:R-:W-:Y:S01]  /*1730*/  @!P0 FFMA R0, R0, 1.84467440737095516160e+19, RZ ;  /* 0x5f80000000008823 */ /* 0x000fe200000000ff */
[----:B------:R-:W-:Y:S01]  /*1740*/  @!P0 MOV R7, 0xffffffc0 ;  /* 0xffffffc000078802 */ /* 0x000fe20000000f00 */
[----:B------:R-:W-:-:S03]  /*1750*/  @!P1 FFMA R3, R3, 1.84467440737095516160e+19, RZ ;  /* 0x5f80000003039823 */ /* 0x000fc600000000ff */
[----:B------:R-:W-:-:S07]  /*1760*/  @!P1 IADD3 R7, PT, PT, R7, 0x40, RZ ;  /* 0x0000004007079810 */ /* 0x000fce0007ffe0ff */
.L_x_65:
[----:B------:R-:W-:Y:S01]  /*1770*/  LEA R12, R8, 0xc0800000, 0x17 ;  /* 0xc0800000080c7811 */ /* 0x000fe200078eb8ff */
[----:B------:R-:W-:Y:S03]  /*1780*/  BSSY.RECONVERGENT B2, `(.L_x_70) ;  /* 0x0000036000027945 */ /* 0x000fe60003800200 */
[----:B------:R-:W-:Y:S02]  /*1790*/  IADD3 R12, PT, PT, -R12, R3, RZ ;  /* 0x000000030c0c7210 */ /* 0x000fe40007ffe1ff */
[----:B------:R-:W-:Y:S02]  /*17a0*/  IADD3 R3, PT, PT, R14, -0x7f, RZ ;  /* 0xffffff810e037810 */ /* 0x000fe40007ffe0ff */
[----:B------:R-:W0:Y:S01]  /*17b0*/  MUFU.RCP R9, R12 ;  /* 0x0000000c00097308 */ /* 0x000e220000001000 */
[----:B------:R-:W-:Y:S01]  /*17c0*/  FADD.FTZ R13, -R12, -RZ ;  /* 0x800000ff0c0d7221 */ /* 0x000fe20000010100 */
[C---:B------:R-:W-:Y:S01]  /*17d0*/  IADD3 R8, PT, PT, R3.reuse, 0x7f, -R8 ;  /* 0x0000007f03087810 */ /* 0x040fe20007ffe808 */
[----:B------:R-:W-:-:S03]  /*17e0*/  IMAD R0, R3, -0x800000, R0 ;  /* 0xff80000003007824 */ /* 0x000fc600078e0200 */
[----:B------:R-:W-:Y:S01]  /*17f0*/  IADD3 R8, PT, PT, R8, R7, RZ ;  /* 0x0000000708087210 */ /* 0x000fe20007ffe0ff */
        /* <DEDUP_REMOVED lines=8> */
[----:B------:R-:W-:-:S04]  /*1880*/  LOP3.LUT R3, R3, 0xff, RZ, 0xc0, !PT ;  /* 0x000000ff03037812 */ /* 0x000fc800078ec0ff */
[----:B------:R-:W-:-:S04]  /*1890*/  IADD3 R13, PT, PT, R3, R8, RZ ;  /* 0x00000008030d7210 */ /* 0x000fc80007ffe0ff */
[----:B------:R-:W-:-:S04]  /*18a0*/  IADD3 R3, PT, PT, R13, -0x1, RZ ;  /* 0xffffffff0d037810 */ /* 0x000fc80007ffe0ff */
        /* <DEDUP_REMOVED lines=9> */
[CCC-:B------:R-:W-:Y:S01]  /*1940*/  FFMA.RZ R3, R16.reuse, R14.reuse, R9.reuse ;  /* 0x0000000e10037223 */ /* 0x1c0fe2000000c009 */
[C---:B------:R-:W-:Y:S01]  /*1950*/  IADD3 R12, PT, PT, R13.reuse, 0x20, RZ ;  /* 0x000000200d0c7810 */ /* 0x040fe20007ffe0ff */
[CCC-:B------:R-:W-:Y:S01]  /*1960*/  FFMA.RM R8, R16.reuse, R14.reuse, R9.reuse ;  /* 0x0000000e10087223 */ /* 0x1c0fe20000004009 */
[----:B------:R-:W-:Y:S02]  /*1970*/  ISETP.NE.AND P2, PT, R13, RZ, PT ;  /* 0x000000ff0d00720c */ /* 0x000fe40003f45270 */
[----:B------:R-:W-:Y:S01]  /*1980*/  LOP3.LUT R7, R3, 0x7fffff, RZ, 0xc0, !PT ;  /* 0x007fffff03077812 */ /* 0x000fe200078ec0ff */
[----:B------:R-:W-:Y:S01]  /*1990*/  FFMA.RP R3, R16, R14, R9 ;  /* 0x0000000e10037223 */ /* 0x000fe20000008009 */
[----:B------:R-:W-:Y:S02]  /*19a0*/  ISETP.NE.AND P1, PT, R13, RZ, PT ;  /* 0x000000ff0d00720c */ /* 0x000fe40003f25270 */
[----:B------:R-:W-:Y:S02]  /*19b0*/  LOP3.LUT R7, R7, 0x800000, RZ, 0xfc, !PT ;  /* 0x0080000007077812 */ /* 0x000fe400078efcff */
[----:B------:R-:W-:-:S02]  /*19c0*/  IADD3 R9, PT, PT, -R13, RZ, RZ ;  /* 0x000000ff0d097210 */ /* 0x000fc40007ffe1ff */
[----:B------:R-:W-:Y:S02]  /*19d0*/  SHF.L.U32 R12, R7, R12, RZ ;  /* 0x0000000c070c7219 */ /* 0x000fe400000006ff */
[----:B------:R-:W-:Y:S02]  /*19e0*/  FSETP.NEU.FTZ.AND P0, PT, R3, R8, PT ;  /* 0x000000080300720b */ /* 0x000fe40003f1d000 */
[----:B------:R-:W-:Y:S02]  /*19f0*/  SEL R8, R9, RZ, P2 ;  /* 0x000000ff09087207 */ /* 0x000fe40001000000 */
[----:B------:R-:W-:Y:S02]  /*1a00*/  ISETP.NE.AND P1, PT, R12, RZ, P1 ;  /* 0x000000ff0c00720c */ /* 0x000fe40000f25270 */
[----:B------:R-:W-:Y:S02]  /*1a10*/  SHF.R.U32.HI R8, RZ, R8, R7 ;  /* 0x00000008ff087219 */ /* 0x000fe40000011607 */
[----:B------:R-:W-:-:S02]  /*1a20*/  PLOP3.LUT P0, PT, P0, P1, PT, 0xf8, 0x8f ;  /* 0x00000000008f781c */ /* 0x000fc40000703f70 */
[----:B------:R-:W-:Y:S02]  /*1a30*/  SHF.R.U32.HI R12, RZ, 0x1, R8 ;  /* 0x00000001ff0c7819 */ /* 0x000fe40000011608 */
[----:B------:R-:W-:-:S04]  /*1a40*/  SEL R3, RZ, 0x1, !P0 ;  /* 0x00000001ff037807 */ /* 0x000fc80004000000 */
[----:B------:R-:W-:-:S04]  /*1a50*/  LOP3.LUT R3, R3, 0x1, R12, 0xf8, !PT ;  /* 0x0000000103037812 */ /* 0x000fc800078ef80c */
[----:B------:R-:W-:-:S04]  /*1a60*/  LOP3.LUT R3, R3, R8, RZ, 0xc0, !PT ;  /* 0x0000000803037212 */ /* 0x000fc800078ec0ff */
[----:B------:R-:W-:-:S04]  /*1a70*/  IADD3 R3, PT, PT, R12, R3, RZ ;  /* 0x000000030c037210 */ /* 0x000fc80007ffe0ff */
[----:B------:R-:W-:Y:S01]  /*1a80*/  LOP3.LUT R0, R3, R0, RZ, 0xfc, !PT ;  /* 0x0000000003007212 */ /* 0x000fe200078efcff */
[----:B------:R-:W-:Y:S06]  /*1a90*/  BRA `(.L_x_73) ;  /* 0x0000000000107947 */ /* 0x000fec0003800000 */
.L_x_72:
[----:B------:R-:W-:-:S04]  /*1aa0*/  LOP3.LUT R0, R0, 0x80000000, RZ, 0xc0, !PT ;  /* 0x8000000000007812 */ /* 0x000fc800078ec0ff */
[----:B------:R-:W-:Y:S01]  /*1ab0*/  LOP3.LUT R0, R0, 0x7f800000, RZ, 0xfc, !PT ;  /* 0x7f80000000007812 */ /* 0x000fe200078efcff */
[----:B------:R-:W-:Y:S06]  /*1ac0*/  BRA `(.L_x_73) ;  /* 0x0000000000047947 */ /* 0x000fec0003800000 */
.L_x_71:
[----:B------:R-:W-:-:S07]  /*1ad0*/  LEA R0, R8, R0, 0x17 ;  /* 0x0000000008007211 */ /* 0x000fce00078eb8ff */
.L_x_73:
[----:B------:R-:W-:Y:S05]  /*1ae0*/  BSYNC.RECONVERGENT B2 ;  /* 0x0000000000027941 */ /* 0x000fea0003800200 */
.L_x_70:
[----:B------:R-:W-:Y:S05]  /*1af0*/  BRA `(.L_x_74) ;  /* 0x0000000000207947 */ /* 0x000fea0003800000 */
.L_x_69:
[----:B------:R-:W-:-:S04]  /*1b00*/  LOP3.LUT R0, R3, 0x80000000, R0, 0x48, !PT ;  /* 0x8000000003007812 */ /* 0x000fc800078e4800 */
[----:B------:R-:W-:Y:S01]  /*1b10*/  LOP3.LUT R0, R0, 0x7f800000, RZ, 0xfc, !PT ;  /* 0x7f80000000007812 */ /* 0x000fe200078efcff */
[----:B------:R-:W-:Y:S06]  /*1b20*/  BRA `(.L_x_74) ;  /* 0x0000000000147947 */ /* 0x000fec0003800000 */
.L_x_68:
[----:B------:R-:W-:Y:S01]  /*1b30*/  LOP3.LUT R0, R3, 0x80000000, R0, 0x48, !PT ;  /* 0x8000000003007812 */ /* 0x000fe200078e4800 */
[----:B------:R-:W-:Y:S06]  /*1b40*/  BRA `(.L_x_74) ;  /* 0x00000000000c7947 */ /* 0x000fec0003800000 */
.L_x_67:
[----:B------:R-:W0:Y:S01]  /*1b50*/  MUFU.RSQ R0, -QNAN ;  /* 0xffc0000000007908 */ /* 0x000e220000001400 */
[----:B------:R-:W-:Y:S05]  /*1b60*/  BRA `(.L_x_74) ;  /* 0x0000000000047947 */ /* 0x000fea0003800000 */
.L_x_66:
[----:B------:R-:W-:-:S07]  /*1b70*/  FADD.FTZ R0, R0, R3 ;  /* 0x0000000300007221 */ /* 0x000fce0000010000 */
.L_x_74:
[----:B------:R-:W-:Y:S05]  /*1b80*/  BSYNC.RECONVERGENT B1 ;  /* 0x0000000000017941 */ /* 0x000fea0003800200 */
.L_x_64:
[----:B------:R-:W-:-:S04]  /*1b90*/  HFMA2 R7, -RZ, RZ, 0, 0 ;  /* 0x00000000ff077431 */ /* 0x000fc800000001ff */
[----:B0-----:R-:W-:Y:S05]  /*1ba0*/  RET.REL.NODEC R6 `(_Z11macroscopicPfS_S_) ;  /* 0xffffffe406147950 */ /* 0x001fea0003c3ffff */
.L_x_75:
        /* <DEDUP_REMOVED lines=13> */
.L_x_85:


//--------------------- .text._Z13obstacle_maskPb --------------------------
	.section	.text._Z13obstacle_maskPb,"ax",@progbits
	.align	128
        .global         _Z13obstacle_maskPb
        .type           _Z13obstacle_maskPb,@function
        .size           _Z13obstacle_maskPb,(.L_x_96 - _Z13obstacle_maskPb)
        .other          _Z13obstacle_maskPb,@"STO_CUDA_ENTRY STV_DEFAULT"
_Z13obstacle_maskPb:
.text._Z13obstacle_maskPb:
        /* <DEDUP_REMOVED lines=18> */
[----:B------:R-:W1:Y:S07]  /*0120*/  LDCU.64 UR6, c[0x0][0x380] ;  /* 0x00007000ff0677ac */ /* 0x000e6e0008000a00 */
[----:B------:R-:W2:Y:S08]  /*0130*/  LDC.64 R4, c[0x4][0x20] ;  /* 0x01000800ff047b82 */ /* 0x000eb00000000a00 */
[----:B------:R-:W3:Y:S01]  /*0140*/  LDC.64 R6, c[0x4][0x28] ;  /* 0x01000a00ff067b82 */ /* 0x000ee20000000a00 */
[----:B0-----:R-:W4:Y:S04]  /*0150*/  LDG.E R3, desc[UR4][R2.64] ;  /* 0x0000000402037981 */ /* 0x001f28000c1e1900 */
[----:B--2---:R-:W2:Y:S04]  /*0160*/  LDG.E R4, desc[UR4][R4.64] ;  /* 0x0000000404047981 */ /* 0x004ea8000c1e1900 */
[----:B---3--:R-:W3:Y:S01]  /*0170*/  LDG.E R6, desc[UR4][R6.64] ;  /* 0x0000000406067981 */ /* 0x008ee2000c1e1900 */
[----:B----4-:R-:W-:-:S05]  /*0180*/  IADD3 R8, PT, PT, R0, -R3, RZ ;  /* 0x8000000300087210 */ /* 0x010fca0007ffe0ff */
[----:B------:R-:W-:Y:S01]  /*0190*/  IMAD R8, R8, R8, RZ ;  /* 0x0000000808087224 */ /* 0x000fe200078e02ff */
[C---:B--2---:R-:W-:Y:S01]  /*01a0*/  IADD3 R13, PT, PT, R9.reuse, -R4, RZ ;  /* 0x80000004090d7210 */ /* 0x044fe20007ffe0ff */
[----:B------:R-:W-:-:S04]  /*01b0*/  IMAD R9, R9, R11, R0 ;  /* 0x0000000b09097224 */ /* 0x000fc800078e0200 */
[----:B------:R-:W-:Y:S01]  /*01c0*/  IMAD R13, R13, R13, R8 ;  /* 0x0000000d0d0d7224 */ /* 0x000fe200078e0208 */
[----:B-1----:R-:W-:Y:S01]  /*01d0*/  IADD3 R8, P1, PT, R9, UR6, RZ ;  /* 0x0000000609087c10 */ /* 0x002fe2000ff3e0ff */
[----:B---3--:R-:W-:-:S03]  /*01e0*/  IMAD R0, R6, R6, RZ ;  /* 0x0000000606007224 */ /* 0x008fc600078e02ff */
[----:B------:R-:W-:Y:S02]  /*01f0*/  LEA.HI.X.SX32 R9, R9, UR7, 0x1, P1 ;  /* 0x0000000709097c11 */ /* 0x000fe400088f0eff */
[----:B------:R-:W-:-:S04]  /*0200*/  ISETP.GE.U32.AND P0, PT, R13, R0, PT ;  /* 0x000000000d00720c */ /* 0x000fc80003f06070 */
[----:B------:R-:W-:-:S05]  /*0210*/  SEL R3, RZ, 0x1, P0 ;  /* 0x00000001ff037807 */ /* 0x000fca0000000000 */
[----:B------:R-:W-:Y:S01]  /*0220*/  STG.E.U8 desc[UR4][R8.64], R3 ;  /* 0x0000000308007986 */ /* 0x000fe2000c101104 */
[----:B------:R-:W-:Y:S05]  /*0230*/  EXIT ;  /* 0x000000000000794d */ /* 0x000fea0003800000 */
.L_x_76:
        /* <DEDUP_REMOVED lines=12> */
.L_x_96:


//--------------------- .text._Z10setRhoTo1fPf    --------------------------
	.section	.text._Z10setRhoTo1fPf,"ax",@progbits
	.align	128
        .global         _Z10setRhoTo1fPf
        .type           _Z10setRhoTo1fPf,@function
        .size           _Z10setRhoTo1fPf,(.L_x_97 - _Z10setRhoTo1fPf)
        .other          _Z10setRhoTo1fPf,@"STO_CUDA_ENTRY STV_DEFAULT"
_Z10setRhoTo1fPf:
.text._Z10setRhoTo1fPf:
        /* <DEDUP_REMOVED lines=18> */
[----:B------:R-:W-:Y:S02]  /*0120*/  IMAD R7, R7, R9, R0 ;  /* 0x0000000907077224 */ /* 0x000fe400078e0200 */
[----:B------:R-:W-:Y:S02]  /*0130*/  HFMA2 R5, -RZ, RZ, 1.875, 0 ;  /* 0x3f800000ff057431 */ /* 0x000fe400000001ff */
[----:B0-----:R-:W-:-:S05]  /*0140*/  IMAD.WIDE R2, R7, 0x4, R2 ;  /* 0x0000000407027825 */ /* 0x001fca00078e0202 */
[----:B------:R-:W-:Y:S01]  /*0150*/  STG.E desc[UR4][R2.64], R5 ;  /* 0x0000000502007986 */ /* 0x000fe2000c101904 */
[----:B------:R-:W-:Y:S05]  /*0160*/  EXIT ;  /* 0x000000000000794d */ /* 0x000fea0003800000 */
.L_x_77:
        /* <DEDUP_REMOVED lines=9> */
.L_x_97:


//--------------------- .nv.global.init           --------------------------
	.section	.nv.global.init,"aw",@progbits
	.align	16
.nv.global.init:
	.type		__cudart_sin_cos_coeffs,@object
	.size		__cudart_sin_cos_coeffs,(__cudart_i2opi_d - __cudart_sin_cos_coeffs)
__cudart_sin_cos_coeffs:
        /*0000*/ 	.byte	0x46, 0xd2, 0xb0, 0x2c, 0xf1, 0xe5, 0x5a, 0xbe, 0x92, 0xe3, 0xac, 0x69, 0xe3, 0x1d, 0xc7, 0x3e
        /*0010*/ 	.byte	0xa1, 0x62, 0xdb, 0x19, 0xa0, 0x01, 0x2a, 0xbf, 0x18, 0x08, 0x11, 0x11, 0x11, 0x11, 0x81, 0x3f
        /*0020*/ 	.byte	0x54, 0x55, 0x55, 0x55, 0x55, 0x55, 0xc5, 0xbf, 0x00, 0x00, 0x00, 0x00, 0x00, 0x00, 0x00, 0x00
        /*0030*/ 	.byte	0x00, 0x00, 0x00, 0x00, 0x00, 0x00, 0x00, 0x00, 0x64, 0x81, 0xfd, 0x20, 0x83, 0xff, 0xa8, 0xbd
        /*0040*/ 	.byte	0x28, 0x85, 0xef, 0xc1, 0xa7, 0xee, 0x21, 0x3e, 0xd9, 0xe6, 0x06, 0x8e, 0x4f, 0x7e, 0x92, 0xbe
        /*0050*/ 	.byte	0xe9, 0xbc, 0xdd, 0x19, 0xa0, 0x01, 0xfa, 0x3e, 0x47, 0x5d, 0xc1, 0x16, 0x6c, 0xc1, 0x56, 0xbf
        /*0060*/ 	.byte	0x51, 0x55, 0x55, 0x55, 0x55, 0x55, 0xa5, 0x3f, 0x00, 0x00, 0x00, 0x00, 0x00, 0x00, 0xe0, 0xbf
        /*0070*/ 	.byte	0x00, 0x00, 0x00, 0x00, 0x00, 0x00, 0xf0, 0x3f, 0x00, 0x00, 0x00, 0x00, 0x00, 0x00, 0x00, 0x00
	.type		__cudart_i2opi_d,@object
	.size		__cudart_i2opi_d,(col3 - __cudart_i2opi_d)
__cudart_i2opi_d:
        /* <DEDUP_REMOVED lines=9> */
	.type		col3,@object
	.size		col3,(col1 - col3)
col3:
        /*0110*/ 	.byte	0x06, 0x00, 0x00, 0x00, 0x07, 0x00, 0x00, 0x00, 0x08, 0x00, 0x00, 0x00
	.type		col1,@object
	.size		col1,(col2 - col1)
col1:
        /*011c*/ 	.byte	0x00, 0x00, 0x00, 0x00, 0x01, 0x00, 0x00, 0x00, 0x02, 0x00, 0x00, 0x00
	.type		col2,@object
	.size		col2,(d_t - col2)
col2:
        /*0128*/ 	.byte	0x03, 0x00, 0x00, 0x00, 0x04, 0x00, 0x00, 0x00, 0x05, 0x00, 0x00, 0x00
	.type		d_t,@object
	.size		d_t,(d_v - d_t)
d_t:
        /*0134*/ 	.byte	0x39, 0x8e, 0xe3, 0x3c, 0x39, 0x8e, 0xe3, 0x3d, 0x39, 0x8e, 0xe3, 0x3c, 0x39, 0x8e, 0xe3, 0x3d
        /*0144*/ 	.byte	0x39, 0x8e, 0xe3, 0x3e, 0x39, 0x8e, 0xe3, 0x3d, 0x39, 0x8e, 0xe3, 0x3c, 0x39, 0x8e, 0xe3, 0x3d
        /*0154*/ 	.byte	0x39, 0x8e, 0xe3, 0x3c
	.type		d_v,@object
	.size		d_v,(.L_13 - d_v)
d_v:
        /*0158*/ 	.byte	0x01, 0x00, 0x00, 0x00, 0x01, 0x00, 0x00, 0x00, 0x01, 0x00, 0x00, 0x00, 0x00, 0x00, 0x00, 0x00
        /*0168*/ 	.byte	0x01, 0x00, 0x00, 0x00, 0xff, 0xff, 0xff, 0xff, 0x00, 0x00, 0x00, 0x00, 0x01, 0x00, 0x00, 0x00
        /*0178*/ 	.byte	0x00, 0x00, 0x00, 0x00, 0x00, 0x00, 0x00, 0x00, 0x00, 0x00, 0x00, 0x00, 0xff, 0xff, 0xff, 0xff
        /*0188*/ 	.byte	0xff, 0xff, 0xff, 0xff, 0x01, 0x00, 0x00, 0x00, 0xff, 0xff, 0xff, 0xff, 0x00, 0x00, 0x00, 0x00
        /*0198*/ 	.byte	0xff, 0xff, 0xff, 0xff, 0xff, 0xff, 0xff, 0xff
.L_13:


//--------------------- .nv.shared.reserved.0     --------------------------
	.section	.nv.shared.reserved.0,"aw",@nobits
	.weak		__nv_reservedSMEM_offset_0_alias
	.size		__nv_reservedSMEM_offset_0_alias, 0, 64
	.other		__nv_reservedSMEM_offset_0_alias,@"STO_CUDA_RESERVED_SHARED STV_DEFAULT"
__nv_reservedSMEM_offset_0_alias:
	.zero		0
	.zero		64


//--------------------- .nv.global                --------------------------
	.section	.nv.global,"aw",@nobits
	.align	4
.nv.global:
	.type		omega,@object
	.size		omega,(nx - omega)
omega:
	.zero		4
	.type		nx,@object
	.size		nx,(cy - nx)
nx:
	.zero		4
	.type		cy,@object
	.size		cy,(ly - cy)
cy:
	.zero		4
	.type		ly,@object
	.size		ly,(uLB - ly)
ly:
	.zero		4
	.type		uLB,@object
	.size		uLB,(Re - uLB)
uLB:
	.zero		4
	.type		Re,@object
	.size		Re,(ny - Re)
Re:
	.zero		4
	.type		ny,@object
	.size		ny,(r - ny)
ny:
	.zero		4
	.type		r,@object
	.size		r,(cx - r)
r:
	.zero		4
	.type		cx,@object
	.size		cx,(nulb - cx)
cx:
	.zero		4
	.type		nulb,@object
	.size		nulb,(.L_7 - nulb)
nulb:
	.zero		4
.L_7:


//--------------------- .nv.constant0._Z9streamingPfS_ --------------------------
	.section	.nv.constant0._Z9streamingPfS_,"a",@progbits
	.sectionflags	@""
	.align	4
.nv.constant0._Z9streamingPfS_:
	.zero		912


//--------------------- .nv.constant0._Z11bounce_backPbPfS0_ --------------------------
	.section	.nv.constant0._Z11bounce_backPbPfS0_,"a",@progbits
	.sectionflags	@""
	.align	4
.nv.constant0._Z11bounce_backPbPfS0_:
	.zero		920


//--------------------- .nv.constant0._Z9collisionPfS_S_ --------------------------
	.section	.nv.constant0._Z9collisionPfS_S_,"a",@progbits
	.sectionflags	@""
	.align	4
.nv.constant0._Z9collisionPfS_S_:
	.zero		920


//--------------------- .nv.constant0._Z18equilibrium_to_finPfS_ --------------------------
	.section	.nv.constant0._Z18equilibrium_to_finPfS_,"a",@progbits
	.sectionflags	@""
	.align	4
.nv.constant0._Z18equilibrium_to_finPfS_:
	.zero		912


//--------------------- .nv.constant0._Z16left_wall_inflowPfS_S_ --------------------------
	.section	.nv.constant0._Z16left_wall_inflowPfS_S_,"a",@progbits
	.sectionflags	@""
	.align	4
.nv.constant0._Z16left_wall_inflowPfS_S_:
	.zero		920


//--------------------- .nv.constant0._Z6inivelPf --------------------------
	.section	.nv.constant0._Z6inivelPf,"a",@progbits
	.sectionflags	@""
	.align	4
.nv.constant0._Z6inivelPf:
	.zero		904


//--------------------- .nv.constant0._Z7set_nxyiif --------------------------
	.section	.nv.constant0._Z7set_nxyiif,"a",@progbits
	.sectionflags	@""
	.align	4
.nv.constant0._Z7set_nxyiif:
	.zero		908


//--------------------- .nv.constant0._Z18right_wall_outflowPf --------------------------
	.section	.nv.constant0._Z18right_wall_outflowPf,"a",@progbits
	.sectionflags	@""
	.align	4
.nv.constant0._Z18right_wall_outflowPf:
	.zero		904


//--------------------- .nv.constant0._Z11equilibriumPfS_S_ --------------------------
	.section	.nv.constant0._Z11equilibriumPfS_S_,"a",@progbits
	.sectionflags	@""
	.align	4
.nv.constant0._Z11equilibriumPfS_S_:
	.zero		920


//--------------------- .nv.constant0._Z11macroscopicPfS_S_ --------------------------
	.section	.nv.constant0._Z11macroscopicPfS_S_,"a",@progbits
	.sectionflags	@""
	.align	4
.nv.constant0._Z11macroscopicPfS_S_:
	.zero		920


//--------------------- .nv.constant0._Z13obstacle_maskPb --------------------------
	.section	.nv.constant0._Z13obstacle_maskPb,"a",@progbits
	.sectionflags	@""
	.align	4
.nv.constant0._Z13obstacle_maskPb:
	.zero		904


//--------------------- .nv.constant0._Z10setRhoTo1fPf --------------------------
	.section	.nv.constant0._Z10setRhoTo1fPf,"a",@progbits
	.sectionflags	@""
	.align	4
.nv.constant0._Z10setRhoTo1fPf:
	.zero		904


//--------------------- SYMBOLS --------------------------

	.type		.nv.reservedSmem.offset0,@object
	.size		.nv.reservedSmem.offset0,0x4
